//
// Generated by NVIDIA NVVM Compiler
//
// Compiler Build ID: CL-36424714
// Cuda compilation tools, release 13.0, V13.0.88
// Based on NVVM 20.0.0
//

.version 9.0
.target sm_100
.address_size 64

	// .globl	_Z16update_stress_shPfS_S_S_S_S_S_S_S_S_S_S_S_S_S_S_S_S_S_S_S_S_S_S_S_iifff
// _ZZ16update_stress_shPfS_S_S_S_S_S_S_S_S_S_S_S_S_S_S_S_S_S_S_S_S_S_S_S_iifffE5sh_vz has been demoted
// _ZZ16update_stress_shPfS_S_S_S_S_S_S_S_S_S_S_S_S_S_S_S_S_S_S_S_S_S_S_S_iifffE5sh_vx has been demoted

.visible .entry _Z16update_stress_shPfS_S_S_S_S_S_S_S_S_S_S_S_S_S_S_S_S_S_S_S_S_S_S_S_iifff(
	.param .u64 .ptr .align 1 _Z16update_stress_shPfS_S_S_S_S_S_S_S_S_S_S_S_S_S_S_S_S_S_S_S_S_S_S_S_iifff_param_0,
	.param .u64 .ptr .align 1 _Z16update_stress_shPfS_S_S_S_S_S_S_S_S_S_S_S_S_S_S_S_S_S_S_S_S_S_S_S_iifff_param_1,
	.param .u64 .ptr .align 1 _Z16update_stress_shPfS_S_S_S_S_S_S_S_S_S_S_S_S_S_S_S_S_S_S_S_S_S_S_S_iifff_param_2,
	.param .u64 .ptr .align 1 _Z16update_stress_shPfS_S_S_S_S_S_S_S_S_S_S_S_S_S_S_S_S_S_S_S_S_S_S_S_iifff_param_3,
	.param .u64 .ptr .align 1 _Z16update_stress_shPfS_S_S_S_S_S_S_S_S_S_S_S_S_S_S_S_S_S_S_S_S_S_S_S_iifff_param_4,
	.param .u64 .ptr .align 1 _Z16update_stress_shPfS_S_S_S_S_S_S_S_S_S_S_S_S_S_S_S_S_S_S_S_S_S_S_S_iifff_param_5,
	.param .u64 .ptr .align 1 _Z16update_stress_shPfS_S_S_S_S_S_S_S_S_S_S_S_S_S_S_S_S_S_S_S_S_S_S_S_iifff_param_6,
	.param .u64 .ptr .align 1 _Z16update_stress_shPfS_S_S_S_S_S_S_S_S_S_S_S_S_S_S_S_S_S_S_S_S_S_S_S_iifff_param_7,
	.param .u64 .ptr .align 1 _Z16update_stress_shPfS_S_S_S_S_S_S_S_S_S_S_S_S_S_S_S_S_S_S_S_S_S_S_S_iifff_param_8,
	.param .u64 .ptr .align 1 _Z16update_stress_shPfS_S_S_S_S_S_S_S_S_S_S_S_S_S_S_S_S_S_S_S_S_S_S_S_iifff_param_9,
	.param .u64 .ptr .align 1 _Z16update_stress_shPfS_S_S_S_S_S_S_S_S_S_S_S_S_S_S_S_S_S_S_S_S_S_S_S_iifff_param_10,
	.param .u64 .ptr .align 1 _Z16update_stress_shPfS_S_S_S_S_S_S_S_S_S_S_S_S_S_S_S_S_S_S_S_S_S_S_S_iifff_param_11,
	.param .u64 .ptr .align 1 _Z16update_stress_shPfS_S_S_S_S_S_S_S_S_S_S_S_S_S_S_S_S_S_S_S_S_S_S_S_iifff_param_12,
	.param .u64 .ptr .align 1 _Z16update_stress_shPfS_S_S_S_S_S_S_S_S_S_S_S_S_S_S_S_S_S_S_S_S_S_S_S_iifff_param_13,
	.param .u64 .ptr .align 1 _Z16update_stress_shPfS_S_S_S_S_S_S_S_S_S_S_S_S_S_S_S_S_S_S_S_S_S_S_S_iifff_param_14,
	.param .u64 .ptr .align 1 _Z16update_stress_shPfS_S_S_S_S_S_S_S_S_S_S_S_S_S_S_S_S_S_S_S_S_S_S_S_iifff_param_15,
	.param .u64 .ptr .align 1 _Z16update_stress_shPfS_S_S_S_S_S_S_S_S_S_S_S_S_S_S_S_S_S_S_S_S_S_S_S_iifff_param_16,
	.param .u64 .ptr .align 1 _Z16update_stress_shPfS_S_S_S_S_S_S_S_S_S_S_S_S_S_S_S_S_S_S_S_S_S_S_S_iifff_param_17,
	.param .u64 .ptr .align 1 _Z16update_stress_shPfS_S_S_S_S_S_S_S_S_S_S_S_S_S_S_S_S_S_S_S_S_S_S_S_iifff_param_18,
	.param .u64 .ptr .align 1 _Z16update_stress_shPfS_S_S_S_S_S_S_S_S_S_S_S_S_S_S_S_S_S_S_S_S_S_S_S_iifff_param_19,
	.param .u64 .ptr .align 1 _Z16update_stress_shPfS_S_S_S_S_S_S_S_S_S_S_S_S_S_S_S_S_S_S_S_S_S_S_S_iifff_param_20,
	.param .u64 .ptr .align 1 _Z16update_stress_shPfS_S_S_S_S_S_S_S_S_S_S_S_S_S_S_S_S_S_S_S_S_S_S_S_iifff_param_21,
	.param .u64 .ptr .align 1 _Z16update_stress_shPfS_S_S_S_S_S_S_S_S_S_S_S_S_S_S_S_S_S_S_S_S_S_S_S_iifff_param_22,
	.param .u64 .ptr .align 1 _Z16update_stress_shPfS_S_S_S_S_S_S_S_S_S_S_S_S_S_S_S_S_S_S_S_S_S_S_S_iifff_param_23,
	.param .u64 .ptr .align 1 _Z16update_stress_shPfS_S_S_S_S_S_S_S_S_S_S_S_S_S_S_S_S_S_S_S_S_S_S_S_iifff_param_24,
	.param .u32 _Z16update_stress_shPfS_S_S_S_S_S_S_S_S_S_S_S_S_S_S_S_S_S_S_S_S_S_S_S_iifff_param_25,
	.param .u32 _Z16update_stress_shPfS_S_S_S_S_S_S_S_S_S_S_S_S_S_S_S_S_S_S_S_S_S_S_S_iifff_param_26,
	.param .f32 _Z16update_stress_shPfS_S_S_S_S_S_S_S_S_S_S_S_S_S_S_S_S_S_S_S_S_S_S_S_iifff_param_27,
	.param .f32 _Z16update_stress_shPfS_S_S_S_S_S_S_S_S_S_S_S_S_S_S_S_S_S_S_S_S_S_S_S_iifff_param_28,
	.param .f32 _Z16update_stress_shPfS_S_S_S_S_S_S_S_S_S_S_S_S_S_S_S_S_S_S_S_S_S_S_S_iifff_param_29
)
{
	.reg .pred 	%p<21>;
	.reg .b32 	%r<62>;
	.reg .b32 	%f<105>;
	.reg .b64 	%rd<97>;
	.reg .b64 	%fd<21>;
	// demoted variable
	.shared .align 4 .b8 _ZZ16update_stress_shPfS_S_S_S_S_S_S_S_S_S_S_S_S_S_S_S_S_S_S_S_S_S_S_S_iifffE5sh_vz[2880];
	// demoted variable
	.shared .align 4 .b8 _ZZ16update_stress_shPfS_S_S_S_S_S_S_S_S_S_S_S_S_S_S_S_S_S_S_S_S_S_S_S_iifffE5sh_vx[2880];
	ld.param.u64 	%rd27, [_Z16update_stress_shPfS_S_S_S_S_S_S_S_S_S_S_S_S_S_S_S_S_S_S_S_S_S_S_S_iifff_param_0];
	ld.param.u64 	%rd28, [_Z16update_stress_shPfS_S_S_S_S_S_S_S_S_S_S_S_S_S_S_S_S_S_S_S_S_S_S_S_iifff_param_1];
	ld.param.u64 	%rd6, [_Z16update_stress_shPfS_S_S_S_S_S_S_S_S_S_S_S_S_S_S_S_S_S_S_S_S_S_S_S_iifff_param_3];
	ld.param.u64 	%rd7, [_Z16update_stress_shPfS_S_S_S_S_S_S_S_S_S_S_S_S_S_S_S_S_S_S_S_S_S_S_S_iifff_param_4];
	ld.param.u64 	%rd10, [_Z16update_stress_shPfS_S_S_S_S_S_S_S_S_S_S_S_S_S_S_S_S_S_S_S_S_S_S_S_iifff_param_7];
	ld.param.u64 	%rd11, [_Z16update_stress_shPfS_S_S_S_S_S_S_S_S_S_S_S_S_S_S_S_S_S_S_S_S_S_S_S_iifff_param_8];
	ld.param.u64 	%rd12, [_Z16update_stress_shPfS_S_S_S_S_S_S_S_S_S_S_S_S_S_S_S_S_S_S_S_S_S_S_S_iifff_param_9];
	ld.param.u64 	%rd13, [_Z16update_stress_shPfS_S_S_S_S_S_S_S_S_S_S_S_S_S_S_S_S_S_S_S_S_S_S_S_iifff_param_10];
	ld.param.u64 	%rd18, [_Z16update_stress_shPfS_S_S_S_S_S_S_S_S_S_S_S_S_S_S_S_S_S_S_S_S_S_S_S_iifff_param_16];
	ld.param.u64 	%rd19, [_Z16update_stress_shPfS_S_S_S_S_S_S_S_S_S_S_S_S_S_S_S_S_S_S_S_S_S_S_S_iifff_param_17];
	ld.param.u64 	%rd20, [_Z16update_stress_shPfS_S_S_S_S_S_S_S_S_S_S_S_S_S_S_S_S_S_S_S_S_S_S_S_iifff_param_18];
	ld.param.u64 	%rd21, [_Z16update_stress_shPfS_S_S_S_S_S_S_S_S_S_S_S_S_S_S_S_S_S_S_S_S_S_S_S_iifff_param_19];
	ld.param.u64 	%rd22, [_Z16update_stress_shPfS_S_S_S_S_S_S_S_S_S_S_S_S_S_S_S_S_S_S_S_S_S_S_S_iifff_param_20];
	ld.param.u64 	%rd23, [_Z16update_stress_shPfS_S_S_S_S_S_S_S_S_S_S_S_S_S_S_S_S_S_S_S_S_S_S_S_iifff_param_21];
	ld.param.u64 	%rd24, [_Z16update_stress_shPfS_S_S_S_S_S_S_S_S_S_S_S_S_S_S_S_S_S_S_S_S_S_S_S_iifff_param_22];
	ld.param.u64 	%rd25, [_Z16update_stress_shPfS_S_S_S_S_S_S_S_S_S_S_S_S_S_S_S_S_S_S_S_S_S_S_S_iifff_param_23];
	ld.param.u64 	%rd26, [_Z16update_stress_shPfS_S_S_S_S_S_S_S_S_S_S_S_S_S_S_S_S_S_S_S_S_S_S_S_iifff_param_24];
	ld.param.u32 	%r18, [_Z16update_stress_shPfS_S_S_S_S_S_S_S_S_S_S_S_S_S_S_S_S_S_S_S_S_S_S_S_iifff_param_25];
	ld.param.u32 	%r20, [_Z16update_stress_shPfS_S_S_S_S_S_S_S_S_S_S_S_S_S_S_S_S_S_S_S_S_S_S_S_iifff_param_26];
	ld.param.f32 	%f15, [_Z16update_stress_shPfS_S_S_S_S_S_S_S_S_S_S_S_S_S_S_S_S_S_S_S_S_S_S_S_iifff_param_27];
	ld.param.f32 	%f16, [_Z16update_stress_shPfS_S_S_S_S_S_S_S_S_S_S_S_S_S_S_S_S_S_S_S_S_S_S_S_iifff_param_28];
	ld.param.f32 	%f17, [_Z16update_stress_shPfS_S_S_S_S_S_S_S_S_S_S_S_S_S_S_S_S_S_S_S_S_S_S_S_iifff_param_29];
	cvta.to.global.u64 	%rd1, %rd28;
	cvta.to.global.u64 	%rd2, %rd27;
	mov.u32 	%r1, %ntid.x;
	add.s32 	%r2, %r1, 4;
	mov.u32 	%r3, %ntid.y;
	mov.u32 	%r4, %tid.x;
	add.s32 	%r5, %r4, 2;
	mov.u32 	%r6, %tid.y;
	add.s32 	%r7, %r6, 2;
	mov.u32 	%r21, %ctaid.x;
	mul.lo.s32 	%r22, %r21, %r1;
	add.s32 	%r8, %r22, %r4;
	add.s32 	%r9, %r5, %r22;
	mov.u32 	%r23, %ctaid.y;
	mul.lo.s32 	%r24, %r23, %r3;
	add.s32 	%r10, %r24, %r6;
	add.s32 	%r25, %r7, %r24;
	setp.ge.s32 	%p3, %r9, %r18;
	setp.ge.s32 	%p4, %r25, %r20;
	or.pred  	%p5, %p3, %p4;
	@%p5 bra 	$L__BB0_19;
	mad.lo.s32 	%r12, %r18, %r25, %r9;
	mul.wide.s32 	%rd29, %r12, 4;
	add.s64 	%rd3, %rd2, %rd29;
	ld.global.f32 	%f18, [%rd3];
	mul.lo.s32 	%r13, %r7, %r2;
	add.s32 	%r26, %r13, %r4;
	shl.b32 	%r27, %r26, 2;
	mov.u32 	%r28, _ZZ16update_stress_shPfS_S_S_S_S_S_S_S_S_S_S_S_S_S_S_S_S_S_S_S_S_S_S_S_iifffE5sh_vz;
	add.s32 	%r14, %r28, %r27;
	st.shared.f32 	[%r14+8], %f18;
	add.s64 	%rd4, %rd1, %rd29;
	ld.global.f32 	%f19, [%rd4];
	mov.u32 	%r29, _ZZ16update_stress_shPfS_S_S_S_S_S_S_S_S_S_S_S_S_S_S_S_S_S_S_S_S_S_S_S_iifffE5sh_vx;
	add.s32 	%r15, %r29, %r27;
	st.shared.f32 	[%r15+8], %f19;
	setp.gt.u32 	%p6, %r4, 1;
	@%p6 bra 	$L__BB0_3;
	ld.global.f32 	%f20, [%rd3+-8];
	st.shared.f32 	[%r14], %f20;
	ld.global.f32 	%f21, [%rd4+-8];
	st.shared.f32 	[%r15], %f21;
$L__BB0_3:
	setp.gt.u32 	%p7, %r6, 1;
	@%p7 bra 	$L__BB0_5;
	mad.lo.s32 	%r30, %r18, %r10, %r9;
	mul.wide.s32 	%rd30, %r30, 4;
	add.s64 	%rd31, %rd2, %rd30;
	ld.global.f32 	%f22, [%rd31];
	mad.lo.s32 	%r31, %r6, %r2, %r4;
	shl.b32 	%r32, %r31, 2;
	mov.u32 	%r33, _ZZ16update_stress_shPfS_S_S_S_S_S_S_S_S_S_S_S_S_S_S_S_S_S_S_S_S_S_S_S_iifffE5sh_vz;
	add.s32 	%r34, %r33, %r32;
	st.shared.f32 	[%r34+8], %f22;
	add.s64 	%rd32, %rd1, %rd30;
	ld.global.f32 	%f23, [%rd32];
	mov.u32 	%r35, _ZZ16update_stress_shPfS_S_S_S_S_S_S_S_S_S_S_S_S_S_S_S_S_S_S_S_S_S_S_S_iifffE5sh_vx;
	add.s32 	%r36, %r35, %r32;
	st.shared.f32 	[%r36+8], %f23;
$L__BB0_5:
	add.s32 	%r37, %r18, -2;
	setp.ge.s32 	%p8, %r9, %r37;
	add.s32 	%r38, %r20, -2;
	setp.ge.u32 	%p9, %r25, %r38;
	or.pred  	%p10, %p8, %p9;
	@%p10 bra 	$L__BB0_19;
	setp.lt.u32 	%p11, %r5, %r1;
	@%p11 bra 	$L__BB0_8;
	ld.global.f32 	%f24, [%rd3+8];
	st.shared.f32 	[%r14+16], %f24;
	ld.global.f32 	%f25, [%rd4+8];
	st.shared.f32 	[%r15+16], %f25;
$L__BB0_8:
	setp.lt.u32 	%p12, %r7, %r3;
	@%p12 bra 	$L__BB0_10;
	shl.b32 	%r39, %r18, 1;
	add.s32 	%r40, %r12, %r39;
	mul.wide.s32 	%rd33, %r40, 4;
	add.s64 	%rd34, %rd2, %rd33;
	ld.global.f32 	%f26, [%rd34];
	shl.b32 	%r41, %r2, 3;
	add.s32 	%r42, %r14, %r41;
	st.shared.f32 	[%r42+8], %f26;
	add.s64 	%rd35, %rd1, %rd33;
	ld.global.f32 	%f27, [%rd35];
	add.s32 	%r43, %r15, %r41;
	st.shared.f32 	[%r43+8], %f27;
$L__BB0_10:
	bar.sync 	0;
	ld.shared.f32 	%f28, [%r14+12];
	ld.shared.f32 	%f1, [%r14+8];
	sub.f32 	%f29, %f28, %f1;
	mul.f32 	%f30, %f29, 0f3F900000;
	ld.shared.f32 	%f31, [%r14+16];
	ld.shared.f32 	%f32, [%r14+4];
	sub.f32 	%f33, %f31, %f32;
	mul.f32 	%f34, %f33, 0f3D2AAAAB;
	sub.f32 	%f101, %f30, %f34;
	ld.shared.f32 	%f3, [%r15+8];
	sub.s32 	%r44, %r13, %r2;
	add.s32 	%r16, %r44, %r4;
	shl.b32 	%r45, %r16, 2;
	mov.u32 	%r46, _ZZ16update_stress_shPfS_S_S_S_S_S_S_S_S_S_S_S_S_S_S_S_S_S_S_S_S_S_S_S_iifffE5sh_vx;
	add.s32 	%r47, %r46, %r45;
	ld.shared.f32 	%f35, [%r47+8];
	sub.f32 	%f36, %f3, %f35;
	mul.f32 	%f37, %f36, 0f3F900000;
	shl.b32 	%r48, %r2, 1;
	add.s32 	%r49, %r44, %r48;
	shl.b32 	%r17, %r2, 2;
	add.s32 	%r50, %r15, %r17;
	ld.shared.f32 	%f38, [%r50+8];
	mad.lo.s32 	%r51, %r2, -3, %r49;
	add.s32 	%r52, %r51, %r4;
	shl.b32 	%r53, %r52, 2;
	add.s32 	%r54, %r46, %r53;
	ld.shared.f32 	%f39, [%r54+8];
	sub.f32 	%f40, %f38, %f39;
	mul.f32 	%f41, %f40, 0f3D2AAAAB;
	sub.f32 	%f102, %f37, %f41;
	setp.lt.s32 	%p13, %r9, 32;
	add.s32 	%r55, %r18, -32;
	setp.gt.s32 	%p14, %r9, %r55;
	or.pred  	%p1, %p13, %p14;
	not.pred 	%p15, %p1;
	@%p15 bra 	$L__BB0_12;
	ld.param.u64 	%rd91, [_Z16update_stress_shPfS_S_S_S_S_S_S_S_S_S_S_S_S_S_S_S_S_S_S_S_S_S_S_S_iifff_param_5];
	cvta.to.global.u64 	%rd36, %rd20;
	mul.wide.s32 	%rd37, %r8, 4;
	add.s64 	%rd38, %rd36, %rd37;
	ld.global.f32 	%f42, [%rd38+8];
	cvta.to.global.u64 	%rd39, %rd91;
	mul.wide.s32 	%rd40, %r12, 4;
	add.s64 	%rd41, %rd39, %rd40;
	ld.global.f32 	%f43, [%rd41];
	cvta.to.global.u64 	%rd42, %rd19;
	add.s64 	%rd43, %rd42, %rd37;
	ld.global.f32 	%f44, [%rd43+8];
	mul.f32 	%f45, %f101, %f44;
	fma.rn.f32 	%f46, %f42, %f43, %f45;
	st.global.f32 	[%rd41], %f46;
	cvta.to.global.u64 	%rd44, %rd18;
	add.s64 	%rd45, %rd44, %rd37;
	ld.global.f32 	%f47, [%rd45+8];
	div.rn.f32 	%f48, %f101, %f47;
	add.f32 	%f101, %f46, %f48;
$L__BB0_12:
	setp.lt.u32 	%p16, %r10, 30;
	add.s32 	%r56, %r20, -32;
	setp.gt.s32 	%p17, %r25, %r56;
	or.pred  	%p2, %p16, %p17;
	not.pred 	%p18, %p2;
	@%p18 bra 	$L__BB0_14;
	cvta.to.global.u64 	%rd46, %rd23;
	mul.wide.u32 	%rd47, %r10, 4;
	add.s64 	%rd48, %rd46, %rd47;
	ld.global.f32 	%f49, [%rd48+8];
	cvta.to.global.u64 	%rd49, %rd11;
	mul.wide.s32 	%rd50, %r12, 4;
	add.s64 	%rd51, %rd49, %rd50;
	ld.global.f32 	%f50, [%rd51];
	cvta.to.global.u64 	%rd52, %rd22;
	add.s64 	%rd53, %rd52, %rd47;
	ld.global.f32 	%f51, [%rd53+8];
	mul.f32 	%f52, %f102, %f51;
	fma.rn.f32 	%f53, %f49, %f50, %f52;
	st.global.f32 	[%rd51], %f53;
	cvta.to.global.u64 	%rd54, %rd21;
	add.s64 	%rd55, %rd54, %rd47;
	ld.global.f32 	%f54, [%rd55+8];
	div.rn.f32 	%f55, %f102, %f54;
	add.f32 	%f102, %f53, %f55;
$L__BB0_14:
	ld.param.u64 	%rd90, [_Z16update_stress_shPfS_S_S_S_S_S_S_S_S_S_S_S_S_S_S_S_S_S_S_S_S_S_S_S_iifff_param_2];
	cvta.to.global.u64 	%rd56, %rd12;
	mul.wide.s32 	%rd57, %r12, 4;
	add.s64 	%rd58, %rd56, %rd57;
	ld.global.f32 	%f56, [%rd58];
	cvta.to.global.u64 	%rd59, %rd13;
	add.s64 	%rd60, %rd59, %rd57;
	ld.global.f32 	%f57, [%rd60];
	cvta.to.global.u64 	%rd61, %rd90;
	add.s64 	%rd62, %rd61, %rd57;
	ld.global.f32 	%f58, [%rd62];
	cvt.f64.f32 	%fd1, %f58;
	cvt.f64.f32 	%fd2, %f56;
	cvt.f64.f32 	%fd3, %f57;
	fma.rn.f64 	%fd4, %fd3, 0d4000000000000000, %fd2;
	cvt.f64.f32 	%fd5, %f101;
	mul.f64 	%fd6, %fd4, %fd5;
	cvt.f64.f32 	%fd7, %f16;
	div.rn.f64 	%fd8, %fd6, %fd7;
	mul.f32 	%f59, %f102, %f56;
	div.rn.f32 	%f60, %f59, %f17;
	cvt.f64.f32 	%fd9, %f60;
	add.f64 	%fd10, %fd8, %fd9;
	cvt.f64.f32 	%fd11, %f15;
	fma.rn.f64 	%fd12, %fd10, %fd11, %fd1;
	cvt.rn.f32.f64 	%f61, %fd12;
	st.global.f32 	[%rd62], %f61;
	cvta.to.global.u64 	%rd63, %rd6;
	add.s64 	%rd64, %rd63, %rd57;
	ld.global.f32 	%f62, [%rd64];
	cvt.f64.f32 	%fd13, %f62;
	mul.f32 	%f63, %f101, %f56;
	div.rn.f32 	%f64, %f63, %f16;
	cvt.f64.f32 	%fd14, %f64;
	cvt.f64.f32 	%fd15, %f102;
	mul.f64 	%fd16, %fd4, %fd15;
	cvt.f64.f32 	%fd17, %f17;
	div.rn.f64 	%fd18, %fd16, %fd17;
	add.f64 	%fd19, %fd18, %fd14;
	fma.rn.f64 	%fd20, %fd19, %fd11, %fd13;
	cvt.rn.f32.f64 	%f65, %fd20;
	st.global.f32 	[%rd64], %f65;
	ld.shared.f32 	%f66, [%r15+4];
	sub.f32 	%f67, %f3, %f66;
	mul.f32 	%f68, %f67, 0f3F900000;
	ld.shared.f32 	%f69, [%r15+12];
	ld.shared.f32 	%f70, [%r15];
	sub.f32 	%f71, %f69, %f70;
	mul.f32 	%f72, %f71, 0f3D2AAAAB;
	sub.f32 	%f103, %f68, %f72;
	add.s32 	%r57, %r14, %r17;
	ld.shared.f32 	%f73, [%r57+8];
	sub.f32 	%f74, %f73, %f1;
	mul.f32 	%f75, %f74, 0f3F900000;
	add.s32 	%r58, %r57, %r17;
	ld.shared.f32 	%f76, [%r58+8];
	mov.u32 	%r60, _ZZ16update_stress_shPfS_S_S_S_S_S_S_S_S_S_S_S_S_S_S_S_S_S_S_S_S_S_S_S_iifffE5sh_vz;
	add.s32 	%r61, %r60, %r45;
	ld.shared.f32 	%f77, [%r61+8];
	sub.f32 	%f78, %f76, %f77;
	mul.f32 	%f79, %f78, 0f3D2AAAAB;
	sub.f32 	%f104, %f75, %f79;
	@%p15 bra 	$L__BB0_16;
	ld.param.u64 	%rd96, [_Z16update_stress_shPfS_S_S_S_S_S_S_S_S_S_S_S_S_S_S_S_S_S_S_S_S_S_S_S_iifff_param_15];
	ld.param.u64 	%rd95, [_Z16update_stress_shPfS_S_S_S_S_S_S_S_S_S_S_S_S_S_S_S_S_S_S_S_S_S_S_S_iifff_param_14];
	ld.param.u64 	%rd94, [_Z16update_stress_shPfS_S_S_S_S_S_S_S_S_S_S_S_S_S_S_S_S_S_S_S_S_S_S_S_iifff_param_13];
	cvta.to.global.u64 	%rd65, %rd96;
	mul.wide.s32 	%rd66, %r8, 4;
	add.s64 	%rd67, %rd65, %rd66;
	ld.global.f32 	%f80, [%rd67+8];
	cvta.to.global.u64 	%rd68, %rd10;
	add.s64 	%rd70, %rd68, %rd57;
	ld.global.f32 	%f81, [%rd70];
	cvta.to.global.u64 	%rd71, %rd95;
	add.s64 	%rd72, %rd71, %rd66;
	ld.global.f32 	%f82, [%rd72+8];
	mul.f32 	%f83, %f103, %f82;
	fma.rn.f32 	%f84, %f80, %f81, %f83;
	st.global.f32 	[%rd70], %f84;
	cvta.to.global.u64 	%rd73, %rd94;
	add.s64 	%rd74, %rd73, %rd66;
	ld.global.f32 	%f85, [%rd74+8];
	div.rn.f32 	%f86, %f103, %f85;
	add.f32 	%f103, %f84, %f86;
$L__BB0_16:
	@%p18 bra 	$L__BB0_18;
	ld.param.u64 	%rd92, [_Z16update_stress_shPfS_S_S_S_S_S_S_S_S_S_S_S_S_S_S_S_S_S_S_S_S_S_S_S_iifff_param_6];
	cvta.to.global.u64 	%rd75, %rd26;
	mul.wide.u32 	%rd76, %r10, 4;
	add.s64 	%rd77, %rd75, %rd76;
	ld.global.f32 	%f87, [%rd77+8];
	cvta.to.global.u64 	%rd78, %rd92;
	add.s64 	%rd80, %rd78, %rd57;
	ld.global.f32 	%f88, [%rd80];
	cvta.to.global.u64 	%rd81, %rd25;
	add.s64 	%rd82, %rd81, %rd76;
	ld.global.f32 	%f89, [%rd82+8];
	mul.f32 	%f90, %f104, %f89;
	fma.rn.f32 	%f91, %f87, %f88, %f90;
	st.global.f32 	[%rd80], %f91;
	cvta.to.global.u64 	%rd83, %rd24;
	add.s64 	%rd84, %rd83, %rd76;
	ld.global.f32 	%f92, [%rd84+8];
	div.rn.f32 	%f93, %f104, %f92;
	add.f32 	%f104, %f91, %f93;
$L__BB0_18:
	ld.param.u64 	%rd93, [_Z16update_stress_shPfS_S_S_S_S_S_S_S_S_S_S_S_S_S_S_S_S_S_S_S_S_S_S_S_iifff_param_11];
	cvta.to.global.u64 	%rd85, %rd7;
	add.s64 	%rd87, %rd85, %rd57;
	ld.global.f32 	%f94, [%rd87];
	cvta.to.global.u64 	%rd88, %rd93;
	add.s64 	%rd89, %rd88, %rd57;
	ld.global.f32 	%f95, [%rd89];
	div.rn.f32 	%f96, %f103, %f16;
	div.rn.f32 	%f97, %f104, %f17;
	add.f32 	%f98, %f96, %f97;
	mul.f32 	%f99, %f95, %f98;
	fma.rn.f32 	%f100, %f15, %f99, %f94;
	st.global.f32 	[%rd87], %f100;
$L__BB0_19:
	ret;

}


// ===== COMPILED SASS (sm_100) =====

	.target	sm_100

	.elftype	@"ET_EXEC"


//--------------------- .note.nv.tkinfo           --------------------------
	.section	.note.nv.tkinfo,"",@"SHT_NOTE"
	.sectionflags	@"SHF_NOTE_NV_TKINFO"
	.tkinfo
        /*0018*/ 	.word	0x00000002
        /*0030*/ 	.string	""
        /*0030*/ 	.string	"ptxas"
        /*0030*/ 	.string	"Cuda compilation tools, release 13.0, V13.0.88"
        /*0030*/ 	.string	"Build cuda_13.0.r13.0/compiler.36424714_0"
        /*0030*/ 	.string	"-arch sm_100 -m 64 "



//--------------------- .note.nv.cuinfo           --------------------------
	.section	.note.nv.cuinfo,"",@"SHT_NOTE"
	.sectionflags	@"SHF_NOTE_NV_CUINFO"
        /*0018*/ 	.short	0x0002
        /*001a*/ 	.short	0x0064
        /*001c*/ 	.short	0x0082
	.zero		2


//--------------------- .nv.info                  --------------------------
	.section	.nv.info,"",@"SHT_CUDA_INFO"
	.align	4


	//----- nvinfo : EIATTR_REGCOUNT
	.align		4
        /*0000*/ 	.byte	0x04, 0x2f
        /*0002*/ 	.short	(.L_1 - .L_0)
	.align		4
.L_0:
        /*0004*/ 	.word	index@(_Z16update_stress_shPfS_S_S_S_S_S_S_S_S_S_S_S_S_S_S_S_S_S_S_S_S_S_S_S_iifff)
        /*0008*/ 	.word	0x0000002e


	//----- nvinfo : EIATTR_FRAME_SIZE
	.align		4
.L_1:
        /*000c*/ 	.byte	0x04, 0x11
        /*000e*/ 	.short	(.L_3 - .L_2)
	.align		4
.L_2:
        /*0010*/ 	.word	index@($__internal_1_$__cuda_sm3x_div_rn_noftz_f32_slowpath)
        /*0014*/ 	.word	0x00000000


	//----- nvinfo : EIATTR_FRAME_SIZE
	.align		4
.L_3:
        /*0018*/ 	.byte	0x04, 0x11
        /*001a*/ 	.short	(.L_5 - .L_4)
	.align		4
.L_4:
        /*001c*/ 	.word	index@($__internal_0_$__cuda_sm20_div_rn_f64_full)
        /*0020*/ 	.word	0x00000000


	//----- nvinfo : EIATTR_FRAME_SIZE
	.align		4
.L_5:
        /*0024*/ 	.byte	0x04, 0x11
        /*0026*/ 	.short	(.L_7 - .L_6)
	.align		4
.L_6:
        /*0028*/ 	.word	index@(_Z16update_stress_shPfS_S_S_S_S_S_S_S_S_S_S_S_S_S_S_S_S_S_S_S_S_S_S_S_iifff)
        /*002c*/ 	.word	0x00000000


	//----- nvinfo : EIATTR_MIN_STACK_SIZE
	.align		4
.L_7:
        /*0030*/ 	.byte	0x04, 0x12
        /*0032*/ 	.short	(.L_9 - .L_8)
	.align		4
.L_8:
        /*0034*/ 	.word	index@(_Z16update_stress_shPfS_S_S_S_S_S_S_S_S_S_S_S_S_S_S_S_S_S_S_S_S_S_S_S_iifff)
        /*0038*/ 	.word	0x00000000
.L_9:


//--------------------- .nv.compat                --------------------------
	.section	.nv.compat,"",@"SHT_CUDA_COMPAT_INFO"
	.align	4
        /*0000*/ 	.byte	0x02, 0x09, 0x00, 0x00, 0x02, 0x02, 0x01, 0x00, 0x02, 0x05, 0x05, 0x00, 0x03, 0x07, 0x01, 0x01
        /*0010*/ 	.byte	0x02, 0x03, 0x00, 0x00, 0x02, 0x06, 0x01, 0x00, 0x04, 0x0b, 0x08, 0x00, 0x01, 0x00, 0x00, 0x00
        /*0020*/ 	.byte	0x00, 0x00, 0x00, 0x00


//--------------------- .nv.info._Z16update_stress_shPfS_S_S_S_S_S_S_S_S_S_S_S_S_S_S_S_S_S_S_S_S_S_S_S_iifff --------------------------
	.section	.nv.info._Z16update_stress_shPfS_S_S_S_S_S_S_S_S_S_S_S_S_S_S_S_S_S_S_S_S_S_S_S_iifff,"",@"SHT_CUDA_INFO"
	.sectionflags	@""
	.align	4


	//----- nvinfo : EIATTR_CUDA_API_VERSION
	.align		4
        /*0000*/ 	.byte	0x04, 0x37
        /*0002*/ 	.short	(.L_11 - .L_10)
.L_10:
        /*0004*/ 	.word	0x00000082


	//----- nvinfo : EIATTR_KPARAM_INFO
	.align		4
.L_11:
        /*0008*/ 	.byte	0x04, 0x17
        /*000a*/ 	.short	(.L_13 - .L_12)
.L_12:
        /*000c*/ 	.word	0x00000000
        /*0010*/ 	.short	0x001d
        /*0012*/ 	.short	0x00d8
        /*0014*/ 	.byte	0x00, 0xf0, 0x11, 0x00


	//----- nvinfo : EIATTR_KPARAM_INFO
	.align		4
.L_13:
        /*0018*/ 	.byte	0x04, 0x17
        /*001a*/ 	.short	(.L_15 - .L_14)
.L_14:
        /*001c*/ 	.word	0x00000000
        /*0020*/ 	.short	0x001c
        /*0022*/ 	.short	0x00d4
        /*0024*/ 	.byte	0x00, 0xf0, 0x11, 0x00


	//----- nvinfo : EIATTR_KPARAM_INFO
	.align		4
.L_15:
        /*0028*/ 	.byte	0x04, 0x17
        /*002a*/ 	.short	(.L_17 - .L_16)
.L_16:
        /*002c*/ 	.word	0x00000000
        /*0030*/ 	.short	0x001b
        /*0032*/ 	.short	0x00d0
        /*0034*/ 	.byte	0x00, 0xf0, 0x11, 0x00


	//----- nvinfo : EIATTR_KPARAM_INFO
	.align		4
.L_17:
        /*0038*/ 	.byte	0x04, 0x17
        /*003a*/ 	.short	(.L_19 - .L_18)
.L_18:
        /*003c*/ 	.word	0x00000000
        /*0040*/ 	.short	0x001a
        /*0042*/ 	.short	0x00cc
        /*0044*/ 	.byte	0x00, 0xf0, 0x11, 0x00


	//----- nvinfo : EIATTR_KPARAM_INFO
	.align		4
.L_19:
        /*0048*/ 	.byte	0x04, 0x17
        /*004a*/ 	.short	(.L_21 - .L_20)
.L_20:
        /*004c*/ 	.word	0x00000000
        /*0050*/ 	.short	0x0019
        /*0052*/ 	.short	0x00c8
        /*0054*/ 	.byte	0x00, 0xf0, 0x11, 0x00


	//----- nvinfo : EIATTR_KPARAM_INFO
	.align		4
.L_21:
        /*0058*/ 	.byte	0x04, 0x17
        /*005a*/ 	.short	(.L_23 - .L_22)
.L_22:
        /*005c*/ 	.word	0x00000000
        /*0060*/ 	.short	0x0018
        /*0062*/ 	.short	0x00c0
        /*0064*/ 	.byte	0x00, 0xf5, 0x21, 0x00


	//----- nvinfo : EIATTR_KPARAM_INFO
	.align		4
.L_23:
        /*0068*/ 	.byte	0x04, 0x17
        /*006a*/ 	.short	(.L_25 - .L_24)
.L_24:
        /*006c*/ 	.word	0x00000000
        /*0070*/ 	.short	0x0017
        /*0072*/ 	.short	0x00b8
        /*0074*/ 	.byte	0x00, 0xf5, 0x21, 0x00


	//----- nvinfo : EIATTR_KPARAM_INFO
	.align		4
.L_25:
        /*0078*/ 	.byte	0x04, 0x17
        /*007a*/ 	.short	(.L_27 - .L_26)
.L_26:
        /*007c*/ 	.word	0x00000000
        /*0080*/ 	.short	0x0016
        /*0082*/ 	.short	0x00b0
        /*0084*/ 	.byte	0x00, 0xf5, 0x21, 0x00


	//----- nvinfo : EIATTR_KPARAM_INFO
	.align		4
.L_27:
        /*0088*/ 	.byte	0x04, 0x17
        /*008a*/ 	.short	(.L_29 - .L_28)
.L_28:
        /*008c*/ 	.word	0x00000000
        /*0090*/ 	.short	0x0015
        /*0092*/ 	.short	0x00a8
        /*0094*/ 	.byte	0x00, 0xf5, 0x21, 0x00


	//----- nvinfo : EIATTR_KPARAM_INFO
	.align		4
.L_29:
        /*0098*/ 	.byte	0x04, 0x17
        /*009a*/ 	.short	(.L_31 - .L_30)
.L_30:
        /*009c*/ 	.word	0x00000000
        /*00a0*/ 	.short	0x0014
        /*00a2*/ 	.short	0x00a0
        /*00a4*/ 	.byte	0x00, 0xf5, 0x21, 0x00


	//----- nvinfo : EIATTR_KPARAM_INFO
	.align		4
.L_31:
        /*00a8*/ 	.byte	0x04, 0x17
        /*00aa*/ 	.short	(.L_33 - .L_32)
.L_32:
        /*00ac*/ 	.word	0x00000000
        /*00b0*/ 	.short	0x0013
        /*00b2*/ 	.short	0x0098
        /*00b4*/ 	.byte	0x00, 0xf5, 0x21, 0x00


	//----- nvinfo : EIATTR_KPARAM_INFO
	.align		4
.L_33:
        /*00b8*/ 	.byte	0x04, 0x17
        /*00ba*/ 	.short	(.L_35 - .L_34)
.L_34:
        /*00bc*/ 	.word	0x00000000
        /*00c0*/ 	.short	0x0012
        /*00c2*/ 	.short	0x0090
        /*00c4*/ 	.byte	0x00, 0xf5, 0x21, 0x00


	//----- nvinfo : EIATTR_KPARAM_INFO
	.align		4
.L_35:
        /*00c8*/ 	.byte	0x04, 0x17
        /*00ca*/ 	.short	(.L_37 - .L_36)
.L_36:
        /*00cc*/ 	.word	0x00000000
        /*00d0*/ 	.short	0x0011
        /*00d2*/ 	.short	0x0088
        /*00d4*/ 	.byte	0x00, 0xf5, 0x21, 0x00


	//----- nvinfo : EIATTR_KPARAM_INFO
	.align		4
.L_37:
        /*00d8*/ 	.byte	0x04, 0x17
        /*00da*/ 	.short	(.L_39 - .L_38)
.L_38:
        /*00dc*/ 	.word	0x00000000
        /*00e0*/ 	.short	0x0010
        /*00e2*/ 	.short	0x0080
        /*00e4*/ 	.byte	0x00, 0xf5, 0x21, 0x00


	//----- nvinfo : EIATTR_KPARAM_INFO
	.align		4
.L_39:
        /*00e8*/ 	.byte	0x04, 0x17
        /*00ea*/ 	.short	(.L_41 - .L_40)
.L_40:
        /*00ec*/ 	.word	0x00000000
        /*00f0*/ 	.short	0x000f
        /*00f2*/ 	.short	0x0078
        /*00f4*/ 	.byte	0x00, 0xf5, 0x21, 0x00


	//----- nvinfo : EIATTR_KPARAM_INFO
	.align		4
.L_41:
        /*00f8*/ 	.byte	0x04, 0x17
        /*00fa*/ 	.short	(.L_43 - .L_42)
.L_42:
        /*00fc*/ 	.word	0x00000000
        /*0100*/ 	.short	0x000e
        /*0102*/ 	.short	0x0070
        /*0104*/ 	.byte	0x00, 0xf5, 0x21, 0x00


	//----- nvinfo : EIATTR_KPARAM_INFO
	.align		4
.L_43:
        /*0108*/ 	.byte	0x04, 0x17
        /*010a*/ 	.short	(.L_45 - .L_44)
.L_44:
        /*010c*/ 	.word	0x00000000
        /*0110*/ 	.short	0x000d
        /*0112*/ 	.short	0x0068
        /*0114*/ 	.byte	0x00, 0xf5, 0x21, 0x00


	//----- nvinfo : EIATTR_KPARAM_INFO
	.align		4
.L_45:
        /*0118*/ 	.byte	0x04, 0x17
        /*011a*/ 	.short	(.L_47 - .L_46)
.L_46:
        /*011c*/ 	.word	0x00000000
        /*0120*/ 	.short	0x000c
        /*0122*/ 	.short	0x0060
        /*0124*/ 	.byte	0x00, 0xf5, 0x21, 0x00


	//----- nvinfo : EIATTR_KPARAM_INFO
	.align		4
.L_47:
        /*0128*/ 	.byte	0x04, 0x17
        /*012a*/ 	.short	(.L_49 - .L_48)
.L_48:
        /*012c*/ 	.word	0x00000000
        /*0130*/ 	.short	0x000b
        /*0132*/ 	.short	0x0058
        /*0134*/ 	.byte	0x00, 0xf5, 0x21, 0x00


	//----- nvinfo : EIATTR_KPARAM_INFO
	.align		4
.L_49:
        /*0138*/ 	.byte	0x04, 0x17
        /*013a*/ 	.short	(.L_51 - .L_50)
.L_50:
        /*013c*/ 	.word	0x00000000
        /*0140*/ 	.short	0x000a
        /*0142*/ 	.short	0x0050
        /*0144*/ 	.byte	0x00, 0xf5, 0x21, 0x00


	//----- nvinfo : EIATTR_KPARAM_INFO
	.align		4
.L_51:
        /*0148*/ 	.byte	0x04, 0x17
        /*014a*/ 	.short	(.L_53 - .L_52)
.L_52:
        /*014c*/ 	.word	0x00000000
        /*0150*/ 	.short	0x0009
        /*0152*/ 	.short	0x0048
        /*0154*/ 	.byte	0x00, 0xf5, 0x21, 0x00


	//----- nvinfo : EIATTR_KPARAM_INFO
	.align		4
.L_53:
        /*0158*/ 	.byte	0x04, 0x17
        /*015a*/ 	.short	(.L_55 - .L_54)
.L_54:
        /*015c*/ 	.word	0x00000000
        /*0160*/ 	.short	0x0008
        /*0162*/ 	.short	0x0040
        /*0164*/ 	.byte	0x00, 0xf5, 0x21, 0x00


	//----- nvinfo : EIATTR_KPARAM_INFO
	.align		4
.L_55:
        /*0168*/ 	.byte	0x04, 0x17
        /*016a*/ 	.short	(.L_57 - .L_56)
.L_56:
        /*016c*/ 	.word	0x00000000
        /*0170*/ 	.short	0x0007
        /*0172*/ 	.short	0x0038
        /*0174*/ 	.byte	0x00, 0xf5, 0x21, 0x00


	//----- nvinfo : EIATTR_KPARAM_INFO
	.align		4
.L_57:
        /*0178*/ 	.byte	0x04, 0x17
        /*017a*/ 	.short	(.L_59 - .L_58)
.L_58:
        /*017c*/ 	.word	0x00000000
        /*0180*/ 	.short	0x0006
        /*0182*/ 	.short	0x0030
        /*0184*/ 	.byte	0x00, 0xf5, 0x21, 0x00


	//----- nvinfo : EIATTR_KPARAM_INFO
	.align		4
.L_59:
        /*0188*/ 	.byte	0x04, 0x17
        /*018a*/ 	.short	(.L_61 - .L_60)
.L_60:
        /*018c*/ 	.word	0x00000000
        /*0190*/ 	.short	0x0005
        /*0192*/ 	.short	0x0028
        /*0194*/ 	.byte	0x00, 0xf5, 0x21, 0x00


	//----- nvinfo : EIATTR_KPARAM_INFO
	.align		4
.L_61:
        /*0198*/ 	.byte	0x04, 0x17
        /*019a*/ 	.short	(.L_63 - .L_62)
.L_62:
        /*019c*/ 	.word	0x00000000
        /*01a0*/ 	.short	0x0004
        /*01a2*/ 	.short	0x0020
        /*01a4*/ 	.byte	0x00, 0xf5, 0x21, 0x00


	//----- nvinfo : EIATTR_KPARAM_INFO
	.align		4
.L_63:
        /*01a8*/ 	.byte	0x04, 0x17
        /*01aa*/ 	.short	(.L_65 - .L_64)
.L_64:
        /*01ac*/ 	.word	0x00000000
        /*01b0*/ 	.short	0x0003
        /*01b2*/ 	.short	0x0018
        /*01b4*/ 	.byte	0x00, 0xf5, 0x21, 0x00


	//----- nvinfo : EIATTR_KPARAM_INFO
	.align		4
.L_65:
        /*01b8*/ 	.byte	0x04, 0x17
        /*01ba*/ 	.short	(.L_67 - .L_66)
.L_66:
        /*01bc*/ 	.word	0x00000000
        /*01c0*/ 	.short	0x0002
        /*01c2*/ 	.short	0x0010
        /*01c4*/ 	.byte	0x00, 0xf5, 0x21, 0x00


	//----- nvinfo : EIATTR_KPARAM_INFO
	.align		4
.L_67:
        /*01c8*/ 	.byte	0x04, 0x17
        /*01ca*/ 	.short	(.L_69 - .L_68)
.L_68:
        /*01cc*/ 	.word	0x00000000
        /*01d0*/ 	.short	0x0001
        /*01d2*/ 	.short	0x0008
        /*01d4*/ 	.byte	0x00, 0xf5, 0x21, 0x00


	//----- nvinfo : EIATTR_KPARAM_INFO
	.align		4
.L_69:
        /*01d8*/ 	.byte	0x04, 0x17
        /*01da*/ 	.short	(.L_71 - .L_70)
.L_70:
        /*01dc*/ 	.word	0x00000000
        /*01e0*/ 	.short	0x0000
        /*01e2*/ 	.short	0x0000
        /*01e4*/ 	.byte	0x00, 0xf5, 0x21, 0x00


	//----- nvinfo : EIATTR_SPARSE_MMA_MASK
	.align		4
.L_71:
        /*01e8*/ 	.byte	0x03, 0x50
        /*01ea*/ 	.short	0x0000


	//----- nvinfo : EIATTR_MAXREG_COUNT
	.align		4
        /*01ec*/ 	.byte	0x03, 0x1b
        /*01ee*/ 	.short	0x00ff


	//----- nvinfo : EIATTR_NUM_BARRIERS
	.align		4
        /*01f0*/ 	.byte	0x02, 0x4c
        /*01f2*/ 	.byte	0x01
	.zero		1


	//----- nvinfo : EIATTR_MERCURY_ISA_VERSION
	.align		4
        /*01f4*/ 	.byte	0x03, 0x5f
        /*01f6*/ 	.short	0x0101


	//----- nvinfo : EIATTR_VRC_CTA_INIT_COUNT
	.align		4
        /*01f8*/ 	.byte	0x02, 0x4a
	.zero		1
	.zero		1


	//----- nvinfo : EIATTR_EXIT_INSTR_OFFSETS
	.align		4
        /*01fc*/ 	.byte	0x04, 0x1c
        /*01fe*/ 	.short	(.L_73 - .L_72)


	//   ....[0]....
.L_72:
        /*0200*/ 	.word	0x000000e0


	//   ....[1]....
        /*0204*/ 	.word	0x00000380


	//   ....[2]....
        /*0208*/ 	.word	0x000019b0


	//----- nvinfo : EIATTR_CRS_STACK_SIZE
	.align		4
.L_73:
        /*020c*/ 	.byte	0x04, 0x1e
        /*020e*/ 	.short	(.L_75 - .L_74)
.L_74:
        /*0210*/ 	.word	0x00000000


	//----- nvinfo : EIATTR_CBANK_PARAM_SIZE
	.align		4
.L_75:
        /*0214*/ 	.byte	0x03, 0x19
        /*0216*/ 	.short	0x00dc


	//----- nvinfo : EIATTR_PARAM_CBANK
	.align		4
        /*0218*/ 	.byte	0x04, 0x0a
        /*021a*/ 	.short	(.L_77 - .L_76)
	.align		4
.L_76:
        /*021c*/ 	.word	index@(.nv.constant0._Z16update_stress_shPfS_S_S_S_S_S_S_S_S_S_S_S_S_S_S_S_S_S_S_S_S_S_S_S_iifff)
        /*0220*/ 	.short	0x0380
        /*0222*/ 	.short	0x00dc


	//----- nvinfo : EIATTR_SW_WAR
	.align		4
.L_77:
        /*0224*/ 	.byte	0x04, 0x36
        /*0226*/ 	.short	(.L_79 - .L_78)
.L_78:
        /*0228*/ 	.word	0x00000008
.L_79:


//--------------------- .nv.callgraph             --------------------------
	.section	.nv.callgraph,"",@"SHT_CUDA_CALLGRAPH"
	.align	4
	.sectionentsize	8
	.align		4
        /*0000*/ 	.word	0x00000000
	.align		4
        /*0004*/ 	.word	0xffffffff
	.align		4
        /*0008*/ 	.word	0x00000000
	.align		4
        /*000c*/ 	.word	0xfffffffe
	.align		4
        /*0010*/ 	.word	0x00000000
	.align		4
        /*0014*/ 	.word	0xfffffffd
	.align		4
        /*0018*/ 	.word	0x00000000
	.align		4
        /*001c*/ 	.word	0xfffffffc


//--------------------- .text._Z16update_stress_shPfS_S_S_S_S_S_S_S_S_S_S_S_S_S_S_S_S_S_S_S_S_S_S_S_iifff --------------------------
	.section	.text._Z16update_stress_shPfS_S_S_S_S_S_S_S_S_S_S_S_S_S_S_S_S_S_S_S_S_S_S_S_iifff,"ax",@progbits
	.align	128
        .global         _Z16update_stress_shPfS_S_S_S_S_S_S_S_S_S_S_S_S_S_S_S_S_S_S_S_S_S_S_S_iifff
        .type           _Z16update_stress_shPfS_S_S_S_S_S_S_S_S_S_S_S_S_S_S_S_S_S_S_S_S_S_S_S_iifff,@function
        .size           _Z16update_stress_shPfS_S_S_S_S_S_S_S_S_S_S_S_S_S_S_S_S_S_S_S_S_S_S_S_iifff,(.L_x_46 - _Z16update_stress_shPfS_S_S_S_S_S_S_S_S_S_S_S_S_S_S_S_S_S_S_S_S_S_S_S_iifff)
        .other          _Z16update_stress_shPfS_S_S_S_S_S_S_S_S_S_S_S_S_S_S_S_S_S_S_S_S_S_S_S_iifff,@"STO_CUDA_ENTRY STV_DEFAULT"
_Z16update_stress_shPfS_S_S_S_S_S_S_S_S_S_S_S_S_S_S_S_S_S_S_S_S_S_S_S_iifff:
.text._Z16update_stress_shPfS_S_S_S_S_S_S_S_S_S_S_S_S_S_S_S_S_S_S_S_S_S_S_S_iifff:
[----:B------:R-:W-:Y:S01]  /*0000*/  LDC R1, c[0x0][0x37c] ;  /* 0x0000df00ff017b82 */ /* 0x000fe20000000800 */
[----:B------:R-:W0:Y:S07]  /*0010*/  S2R R30, SR_TID.Y ;  /* 0x00000000001e7919 */ /* 0x000e2e0000002200 */
[----:B------:R-:W1:Y:S01]  /*0020*/  S2UR UR10, SR_CTAID.X ;  /* 0x00000000000a79c3 */ /* 0x000e620000002500 */
[----:B------:R-:W2:Y:S01]  /*0030*/  S2R R3, SR_TID.X ;  /* 0x0000000000037919 */ /* 0x000ea20000002100 */
[----:B------:R-:W3:Y:S06]  /*0040*/  S2R R15, SR_CTAID.Y ;  /* 0x00000000000f7919 */ /* 0x000eec0000002600 */
[----:B------:R-:W1:Y:S01]  /*0050*/  LDC R14, c[0x0][0x360] ;  /* 0x0000d800ff0e7b82 */ /* 0x000e620000000800 */
[----:B------:R-:W3:Y:S07]  /*0060*/  LDCU UR7, c[0x0][0x364] ;  /* 0x00006c80ff0777ac */ /* 0x000eee0008000800 */
[----:B------:R-:W4:Y:S01]  /*0070*/  LDC.64 R4, c[0x0][0x448] ;  /* 0x00011200ff047b82 */ /* 0x000f220000000a00 */
[----:B0-----:R-:W-:Y:S01]  /*0080*/  IADD3 R0, PT, PT, R30, 0x2, RZ ;  /* 0x000000021e007810 */ /* 0x001fe20007ffe0ff */
[----:B--2---:R-:W-:-:S04]  /*0090*/  VIADD R27, R3, 0x2 ;  /* 0x00000002031b7836 */ /* 0x004fc80000000000 */
[----:B---3--:R-:W-:Y:S02]  /*00a0*/  IMAD R2, R15, UR7, R0 ;  /* 0x000000070f027c24 */ /* 0x008fe4000f8e0200 */
[----:B-1----:R-:W-:-:S03]  /*00b0*/  IMAD R23, R14, UR10, R27 ;  /* 0x0000000a0e177c24 */ /* 0x002fc6000f8e021b */
[----:B----4-:R-:W-:-:S04]  /*00c0*/  ISETP.GE.AND P0, PT, R2, R5, PT ;  /* 0x000000050200720c */ /* 0x010fc80003f06270 */
[----:B------:R-:W-:-:S13]  /*00d0*/  ISETP.GE.OR P0, PT, R23, R4, P0 ;  /* 0x000000041700720c */ /* 0x000fda0000706670 */
[----:B------:R-:W-:Y:S05]  /*00e0*/  @P0 EXIT ;  /* 0x000000000000094d */ /* 0x000fea0003800000 */
[----:B------:R-:W0:Y:S01]  /*00f0*/  LDC.64 R18, c[0x0][0x380] ;  /* 0x0000e000ff127b82 */ /* 0x000e220000000a00 */
[----:B------:R-:W-:Y:S01]  /*0100*/  ISETP.GT.U32.AND P2, PT, R30, 0x1, PT ;  /* 0x000000011e00780c */ /* 0x000fe20003f44070 */
[----:B------:R-:W1:Y:S01]  /*0110*/  LDCU.64 UR8, c[0x0][0x358] ;  /* 0x00006b00ff0877ac */ /* 0x000e620008000a00 */
[----:B------:R-:W-:Y:S01]  /*0120*/  ISETP.GT.U32.AND P1, PT, R3, 0x1, PT ;  /* 0x000000010300780c */ /* 0x000fe20003f24070 */
[----:B------:R-:W-:Y:S02]  /*0130*/  IMAD R15, R15, UR7, R30 ;  /* 0x000000070f0f7c24 */ /* 0x000fe4000f8e021e */
[-CC-:B------:R-:W-:Y:S02]  /*0140*/  IMAD R25, R2, R4.reuse, R23.reuse ;  /* 0x0000000402197224 */ /* 0x180fe400078e0217 */
[----:B------:R-:W2:Y:S06]  /*0150*/  LDC.64 R16, c[0x0][0x388] ;  /* 0x0000e200ff107b82 */ /* 0x000eac0000000a00 */
[----:B------:R-:W-:-:S02]  /*0160*/  @!P2 IMAD R21, R15, R4, R23 ;  /* 0x000000040f15a224 */ /* 0x000fc400078e0217 */
[----:B0-----:R-:W-:-:S04]  /*0170*/  IMAD.WIDE R8, R25, 0x4, R18 ;  /* 0x0000000419087825 */ /* 0x001fc800078e0212 */
[----:B------:R-:W-:Y:S01]  /*0180*/  @!P2 IMAD.WIDE R10, R21, 0x4, R18 ;  /* 0x00000004150aa825 */ /* 0x000fe200078e0212 */
[----:B-1----:R-:W3:Y:S03]  /*0190*/  LDG.E R31, desc[UR8][R8.64] ;  /* 0x00000008081f7981 */ /* 0x002ee6000c1e1900 */
[--C-:B--2---:R-:W-:Y:S01]  /*01a0*/  IMAD.WIDE R6, R25, 0x4, R16.reuse ;  /* 0x0000000419067825 */ /* 0x104fe200078e0210 */
[----:B------:R-:W2:Y:S03]  /*01b0*/  @!P1 LDG.E R29, desc[UR8][R8.64+-0x8] ;  /* 0xfffff808081d9981 */ /* 0x000ea6000c1e1900 */
[----:B------:R-:W-:Y:S01]  /*01c0*/  @!P2 IMAD.WIDE R20, R21, 0x4, R16 ;  /* 0x000000041514a825 */ /* 0x000fe200078e0210 */
[----:B------:R-:W4:Y:S04]  /*01d0*/  LDG.E R24, desc[UR8][R6.64] ;  /* 0x0000000806187981 */ /* 0x000f28000c1e1900 */
[----:B------:R-:W5:Y:S04]  /*01e0*/  @!P1 LDG.E R26, desc[UR8][R6.64+-0x8] ;  /* 0xfffff808061a9981 */ /* 0x000f68000c1e1900 */
[----:B------:R-:W5:Y:S04]  /*01f0*/  @!P2 LDG.E R10, desc[UR8][R10.64] ;  /* 0x000000080a0aa981 */ /* 0x000f68000c1e1900 */
[----:B------:R0:W5:Y:S01]  /*0200*/  @!P2 LDG.E R21, desc[UR8][R20.64] ;  /* 0x000000081415a981 */ /* 0x000162000c1e1900 */
[----:B------:R-:W1:Y:S01]  /*0210*/  S2UR UR6, SR_CgaCtaId ;  /* 0x00000000000679c3 */ /* 0x000e620000008800 */
[----:B------:R-:W-:Y:S01]  /*0220*/  IADD3 R13, PT, PT, R14, 0x4, RZ ;  /* 0x000000040e0d7810 */ /* 0x000fe20007ffe0ff */
[----:B------:R-:W-:Y:S01]  /*0230*/  UMOV UR4, 0x400 ;  /* 0x0000040000047882 */ /* 0x000fe20000000000 */
[----:B------:R-:W-:Y:S01]  /*0240*/  VIADD R33, R5, 0xfffffffe ;  /* 0xfffffffe05217836 */ /* 0x000fe20000000000 */
[----:B------:R-:W-:-:S02]  /*0250*/  UIADD3 UR5, UPT, UPT, UR4, 0xb40, URZ ;  /* 0x00000b4004057890 */ /* 0x000fc4000fffe0ff */
[C---:B------:R-:W-:Y:S02]  /*0260*/  IMAD R22, R13.reuse, R0, RZ ;  /* 0x000000000d167224 */ /* 0x040fe400078e02ff */
[----:B------:R-:W-:Y:S01]  /*0270*/  VIADD R28, R4, 0xfffffffe ;  /* 0xfffffffe041c7836 */ /* 0x000fe20000000000 */
[----:B------:R-:W-:Y:S02]  /*0280*/  ISETP.GE.U32.AND P0, PT, R2, R33, PT ;  /* 0x000000210200720c */ /* 0x000fe40003f06070 */
[----:B------:R-:W-:Y:S01]  /*0290*/  IADD3 R5, PT, PT, R22, R3, RZ ;  /* 0x0000000316057210 */ /* 0x000fe20007ffe0ff */
[----:B0-----:R-:W-:Y:S01]  /*02a0*/  @!P2 IMAD R20, R13, R30, R3 ;  /* 0x0000001e0d14a224 */ /* 0x001fe200078e0203 */
[----:B------:R-:W-:Y:S01]  /*02b0*/  ISETP.GE.OR P0, PT, R23, R28, P0 ;  /* 0x0000001c1700720c */ /* 0x000fe20000706670 */
[----:B-1----:R-:W-:Y:S02]  /*02c0*/  ULEA UR4, UR6, UR4, 0x18 ;  /* 0x0000000406047291 */ /* 0x002fe4000f8ec0ff */
[----:B------:R-:W-:-:S04]  /*02d0*/  ULEA UR5, UR6, UR5, 0x18 ;  /* 0x0000000506057291 */ /* 0x000fc8000f8ec0ff */
[C---:B------:R-:W-:Y:S02]  /*02e0*/  LEA R12, R5.reuse, UR4, 0x2 ;  /* 0x00000004050c7c11 */ /* 0x040fe4000f8e10ff */
[----:B------:R-:W-:Y:S02]  /*02f0*/  LEA R11, R5, UR5, 0x2 ;  /* 0x00000005050b7c11 */ /* 0x000fe4000f8e10ff */
[C---:B------:R-:W-:Y:S02]  /*0300*/  @!P2 LEA R5, R20.reuse, UR4, 0x2 ;  /* 0x000000041405ac11 */ /* 0x040fe4000f8e10ff */
[----:B------:R-:W-:Y:S01]  /*0310*/  @!P2 LEA R20, R20, UR5, 0x2 ;  /* 0x000000051414ac11 */ /* 0x000fe2000f8e10ff */
[----:B---3--:R0:W-:Y:S04]  /*0320*/  STS [R12+0x8], R31 ;  /* 0x0000081f0c007388 */ /* 0x0081e80000000800 */
[----:B----4-:R0:W-:Y:S04]  /*0330*/  STS [R11+0x8], R24 ;  /* 0x000008180b007388 */ /* 0x0101e80000000800 */
[----:B--2---:R0:W-:Y:S04]  /*0340*/  @!P1 STS [R12], R29 ;  /* 0x0000001d0c009388 */ /* 0x0041e80000000800 */
[----:B-----5:R0:W-:Y:S04]  /*0350*/  @!P1 STS [R11], R26 ;  /* 0x0000001a0b009388 */ /* 0x0201e80000000800 */
[----:B------:R0:W-:Y:S04]  /*0360*/  @!P2 STS [R5+0x8], R10 ;  /* 0x0000080a0500a388 */ /* 0x0001e80000000800 */
[----:B------:R0:W-:Y:S01]  /*0370*/  @!P2 STS [R20+0x8], R21 ;  /* 0x000008151400a388 */ /* 0x0001e20000000800 */
[----:B------:R-:W-:Y:S05]  /*0380*/  @P0 EXIT ;  /* 0x000000000000094d */ /* 0x000fea0003800000 */
[----:B------:R-:W-:Y:S02]  /*0390*/  ISETP.GE.U32.AND P1, PT, R0, UR7, PT ;  /* 0x0000000700007c0c */ /* 0x000fe4000bf26070 */
[----:B------:R-:W-:-:S11]  /*03a0*/  ISETP.GE.U32.AND P0, PT, R27, R14, PT ;  /* 0x0000000e1b00720c */ /* 0x000fd60003f06070 */
[----:B0-----:R-:W-:Y:S02]  /*03b0*/  @P1 LEA R5, R4, R25, 0x1 ;  /* 0x0000001904051211 */ /* 0x001fe400078e08ff */
[----:B------:R-:W2:Y:S03]  /*03c0*/  @P0 LDG.E R9, desc[UR8][R8.64+0x8] ;  /* 0x0000080808090981 */ /* 0x000ea6000c1e1900 */
[C---:B------:R-:W-:Y:S01]  /*03d0*/  @P1 IMAD.WIDE R18, R5.reuse, 0x4, R18 ;  /* 0x0000000405121825 */ /* 0x040fe200078e0212 */
[----:B------:R-:W3:Y:S03]  /*03e0*/  @P0 LDG.E R6, desc[UR8][R6.64+0x8] ;  /* 0x0000080806060981 */ /* 0x000ee6000c1e1900 */
[----:B------:R-:W-:Y:S02]  /*03f0*/  @P1 IMAD.WIDE R16, R5, 0x4, R16 ;  /* 0x0000000405101825 */ /* 0x000fe400078e0210 */
[----:B------:R-:W4:Y:S04]  /*0400*/  @P1 LDG.E R18, desc[UR8][R18.64] ;  /* 0x0000000812121981 */ /* 0x000f28000c1e1900 */
[----:B------:R0:W5:Y:S01]  /*0410*/  @P1 LDG.E R16, desc[UR8][R16.64] ;  /* 0x0000000810101981 */ /* 0x000162000c1e1900 */
[C---:B------:R-:W-:Y:S01]  /*0420*/  @P1 IMAD R5, R14.reuse, 0x8, R12 ;  /* 0x000000080e051824 */ /* 0x040fe200078e020c */
[----:B------:R-:W-:Y:S01]  /*0430*/  @P1 LEA R21, R14, R11, 0x3 ;  /* 0x0000000b0e151211 */ /* 0x000fe200078e18ff */
[----:B------:R-:W-:Y:S01]  /*0440*/  IMAD.IADD R10, R22, 0x1, -R13 ;  /* 0x00000001160a7824 */ /* 0x000fe200078e0a0d */
[----:B------:R-:W-:Y:S01]  /*0450*/  IADD3 R4, PT, PT, R4, -0x20, RZ ;  /* 0xffffffe004047810 */ /* 0x000fe20007ffe0ff */
[----:B------:R-:W-:Y:S01]  /*0460*/  IMAD R22, R14, 0x4, R11 ;  /* 0x000000040e167824 */ /* 0x000fe200078e020b */
[----:B------:R-:W-:Y:S02]  /*0470*/  BSSY.RECONVERGENT B2, `(.L_x_0) ;  /* 0x000003d000027945 */ /* 0x000fe40003800200 */
[----:B------:R-:W-:Y:S01]  /*0480*/  LEA R0, R13, R10, 0x1 ;  /* 0x0000000a0d007211 */ /* 0x000fe200078e08ff */
[----:B------:R-:W-:-:S04]  /*0490*/  IMAD.IADD R10, R10, 0x1, R3 ;  /* 0x000000010a0a7824 */ /* 0x000fc800078e0203 */
[----:B------:R-:W-:Y:S01]  /*04a0*/  IMAD R0, R13, -0x3, R0 ;  /* 0xfffffffd0d007824 */ /* 0x000fe200078e0200 */
[----:B0-----:R-:W-:-:S04]  /*04b0*/  LEA R17, R10, UR5, 0x2 ;  /* 0x000000050a117c11 */ /* 0x001fc8000f8e10ff */
[----:B------:R-:W-:-:S04]  /*04c0*/  IADD3 R0, PT, PT, R0, R3, RZ ;  /* 0x0000000300007210 */ /* 0x000fc80007ffe0ff */
[----:B------:R-:W-:Y:S01]  /*04d0*/  LEA R20, R0, UR5, 0x2 ;  /* 0x0000000500147c11 */ /* 0x000fe2000f8e10ff */
[----:B--2---:R-:W-:Y:S04]  /*04e0*/  @P0 STS [R12+0x10], R9 ;  /* 0x000010090c000388 */ /* 0x004fe80000000800 */
[----:B---3--:R-:W-:Y:S01]  /*04f0*/  @P0 STS [R11+0x10], R6 ;  /* 0x000010060b000388 */ /* 0x008fe20000000800 */
[----:B------:R-:W-:-:S03]  /*0500*/  ISETP.GT.AND P0, PT, R23, R4, PT ;  /* 0x000000041700720c */ /* 0x000fc60003f04270 */
[----:B----4-:R-:W-:Y:S01]  /*0510*/  @P1 STS [R5+0x28], R18 ;  /* 0x0000281205001388 */ /* 0x010fe20000000800 */
[----:B------:R-:W-:-:S03]  /*0520*/  ISETP.LT.OR P0, PT, R23, 0x20, P0 ;  /* 0x000000201700780c */ /* 0x000fc60000701670 */
[----:B-----5:R-:W-:Y:S01]  /*0530*/  @P1 STS [R21+0x28], R16 ;  /* 0x0000281015001388 */ /* 0x020fe20000000800 */
[----:B------:R-:W-:Y:S06]  /*0540*/  BAR.SYNC.DEFER_BLOCKING 0x0 ;  /* 0x0000000000007b1d */ /* 0x000fec0000010000 */
[----:B------:R-:W-:Y:S04]  /*0550*/  LDS R20, [R20+0x8] ;  /* 0x0000080014147984 */ /* 0x000fe80000000800 */
[----:B------:R-:W0:Y:S04]  /*0560*/  LDS R19, [R22+0x18] ;  /* 0x0000180016137984 */ /* 0x000e280000000800 */
[----:B------:R-:W-:Y:S04]  /*0570*/  LDS R0, [R12+0x10] ;  /* 0x000010000c007984 */ /* 0x000fe80000000800 */
[----:B------:R-:W1:Y:S04]  /*0580*/  LDS R7, [R12+0x4] ;  /* 0x000004000c077984 */ /* 0x000e680000000800 */
[----:B------:R-:W-:Y:S04]  /*0590*/  LDS R6, [R17+0x8] ;  /* 0x0000080011067984 */ /* 0x000fe80000000800 */
[----:B------:R-:W2:Y:S04]  /*05a0*/  LDS R9, [R11+0x8] ;  /* 0x000008000b097984 */ /* 0x000ea80000000800 */
[----:B------:R-:W-:Y:S04]  /*05b0*/  LDS R5, [R12+0xc] ;  /* 0x00000c000c057984 */ /* 0x000fe80000000800 */
[----:B------:R-:W3:Y:S01]  /*05c0*/  LDS R8, [R12+0x8] ;  /* 0x000008000c087984 */ /* 0x000ee20000000800 */
[----:B0-----:R-:W-:-:S04]  /*05d0*/  FADD R19, R19, -R20 ;  /* 0x8000001413137221 */ /* 0x001fc80000000000 */
[----:B------:R-:W-:Y:S01]  /*05e0*/  FMUL R19, R19, 0.041666667908430099487 ;  /* 0x3d2aaaab13137820 */ /* 0x000fe20000400000 */
[----:B-1----:R-:W-:Y:S01]  /*05f0*/  FADD R0, R0, -R7 ;  /* 0x8000000700007221 */ /* 0x002fe20000000000 */
[----:B------:R-:W-:-:S03]  /*0600*/  IMAD R7, R14, UR10, R3 ;  /* 0x0000000a0e077c24 */ /* 0x000fc6000f8e0203 */
[----:B------:R-:W-:Y:S01]  /*0610*/  FMUL R4, R0, 0.041666667908430099487 ;  /* 0x3d2aaaab00047820 */ /* 0x000fe20000400000 */
[----:B--2---:R-:W-:-:S04]  /*0620*/  FADD R6, R9, -R6 ;  /* 0x8000000609067221 */ /* 0x004fc80000000000 */
[----:B------:R-:W-:Y:S01]  /*0630*/  FFMA R0, R6, 1.125, -R19 ;  /* 0x3f90000006007823 */ /* 0x000fe20000000813 */
[----:B---3--:R-:W-:-:S04]  /*0640*/  FADD R5, R5, -R8 ;  /* 0x8000000805057221 */ /* 0x008fc80000000000 */
[----:B------:R-:W-:Y:S01]  /*0650*/  FFMA R4, R5, 1.125, -R4 ;  /* 0x3f90000005047823 */ /* 0x000fe20000000804 */
[----:B------:R-:W-:Y:S06]  /*0660*/  @!P0 BRA `(.L_x_1) ;  /* 0x0000000000748947 */ /* 0x000fec0003800000 */
[----:B------:R-:W0:Y:S08]  /*0670*/  LDC.64 R22, c[0x0][0x408] ;  /* 0x00010200ff167b82 */ /* 0x000e300000000a00 */
[----:B------:R-:W1:Y:S08]  /*0680*/  LDC.64 R20, c[0x0][0x410] ;  /* 0x00010400ff147b82 */ /* 0x000e700000000a00 */
[----:B------:R-:W2:Y:S01]  /*0690*/  LDC.64 R16, c[0x0][0x3a8] ;  /* 0x0000ea00ff107b82 */ /* 0x000ea20000000a00 */
[----:B0-----:R-:W-:-:S07]  /*06a0*/  IMAD.WIDE R22, R7, 0x4, R22 ;  /* 0x0000000407167825 */ /* 0x001fce00078e0216 */
[----:B------:R-:W0:Y:S01]  /*06b0*/  LDC.64 R18, c[0x0][0x400] ;  /* 0x00010000ff127b82 */ /* 0x000e220000000a00 */
[----:B------:R-:W3:Y:S01]  /*06c0*/  LDG.E R23, desc[UR8][R22.64+0x8] ;  /* 0x0000080816177981 */ /* 0x000ee2000c1e1900 */
[----:B-1----:R-:W-:-:S05]  /*06d0*/  IMAD.WIDE R20, R7, 0x4, R20 ;  /* 0x0000000407147825 */ /* 0x002fca00078e0214 */
[----:B------:R-:W4:Y:S01]  /*06e0*/  LDG.E R3, desc[UR8][R20.64+0x8] ;  /* 0x0000080814037981 */ /* 0x000f22000c1e1900 */
[----:B--2---:R-:W-:-:S05]  /*06f0*/  IMAD.WIDE R16, R25, 0x4, R16 ;  /* 0x0000000419107825 */ /* 0x004fca00078e0210 */
[----:B------:R-:W4:Y:S01]  /*0700*/  LDG.E R6, desc[UR8][R16.64] ;  /* 0x0000000810067981 */ /* 0x000f22000c1e1900 */
[----:B0-----:R-:W-:-:S04]  /*0710*/  IMAD.WIDE R18, R7, 0x4, R18 ;  /* 0x0000000407127825 */ /* 0x001fc800078e0212 */
[----:B---3--:R-:W-:-:S04]  /*0720*/  FMUL R24, R4, R23 ;  /* 0x0000001704187220 */ /* 0x008fc80000400000 */
[----:B----4-:R-:W-:-:S05]  /*0730*/  FFMA R3, R3, R6, R24 ;  /* 0x0000000603037223 */ /* 0x010fca0000000018 */
[----:B------:R0:W-:Y:S04]  /*0740*/  STG.E desc[UR8][R16.64], R3 ;  /* 0x0000000310007986 */ /* 0x0001e8000c101908 */
[----:B------:R-:W2:Y:S01]  /*0750*/  LDG.E R6, desc[UR8][R18.64+0x8] ;  /* 0x0000080812067981 */ /* 0x000ea2000c1e1900 */
[----:B------:R-:W-:Y:S01]  /*0760*/  BSSY.RECONVERGENT B3, `(.L_x_2) ;  /* 0x000000c000037945 */ /* 0x000fe20003800200 */
[----:B--2---:R-:W1:Y:S08]  /*0770*/  MUFU.RCP R5, R6 ;  /* 0x0000000600057308 */ /* 0x004e700000001000 */
[----:B------:R-:W2:Y:S01]  /*0780*/  FCHK P1, R4, R6 ;  /* 0x0000000604007302 */ /* 0x000ea20000020000 */
[----:B-1----:R-:W-:-:S04]  /*0790*/  FFMA R24, -R6, R5, 1 ;  /* 0x3f80000006187423 */ /* 0x002fc80000000105 */
[----:B------:R-:W-:-:S04]  /*07a0*/  FFMA R5, R5, R24, R5 ;  /* 0x0000001805057223 */ /* 0x000fc80000000005 */
[----:B------:R-:W-:-:S04]  /*07b0*/  FFMA R20, R4, R5, RZ ;  /* 0x0000000504147223 */ /* 0x000fc800000000ff */
[----:B------:R-:W-:-:S04]  /*07c0*/  FFMA R21, -R6, R20, R4 ;  /* 0x0000001406157223 */ /* 0x000fc80000000104 */
[----:B------:R-:W-:Y:S01]  /*07d0*/  FFMA R5, R5, R21, R20 ;  /* 0x0000001505057223 */ /* 0x000fe20000000014 */
[----:B0-2---:R-:W-:Y:S06]  /*07e0*/  @!P1 BRA `(.L_x_3) ;  /* 0x00000000000c9947 */ /* 0x005fec0003800000 */
[----:B------:R-:W-:Y:S01]  /*07f0*/  IMAD.MOV.U32 R5, RZ, RZ, R4 ;  /* 0x000000ffff057224 */ /* 0x000fe200078e0004 */
[----:B------:R-:W-:-:S07]  /*0800*/  MOV R26, 0x820 ;  /* 0x00000820001a7802 */ /* 0x000fce0000000f00 */
[----:B------:R-:W-:Y:S05]  /*0810*/  CALL.REL.NOINC `($__internal_1_$__cuda_sm3x_div_rn_noftz_f32_slowpath) ;  /* 0x0000001400d47944 */ /* 0x000fea0003c00000 */
.L_x_3:
[----:B------:R-:W-:Y:S05]  /*0820*/  BSYNC.RECONVERGENT B3 ;  /* 0x0000000000037941 */ /* 0x000fea0003800200 */
.L_x_2:
[----:B------:R-:W-:-:S07]  /*0830*/  FADD R4, R3, R5 ;  /* 0x0000000503047221 */ /* 0x000fce0000000000 */
.L_x_1:
[----:B------:R-:W-:Y:S05]  /*0840*/  BSYNC.RECONVERGENT B2 ;  /* 0x0000000000027941 */ /* 0x000fea0003800200 */
.L_x_0:
[----:B------:R-:W0:Y:S01]  /*0850*/  LDCU UR4, c[0x0][0x44c] ;  /* 0x00008980ff0477ac */ /* 0x000e220008000800 */
[----:B------:R-:W-:Y:S01]  /*0860*/  BSSY.RECONVERGENT B2, `(.L_x_4) ;  /* 0x0000022000027945 */ /* 0x000fe20003800200 */
[----:B0-----:R-:W-:-:S06]  /*0870*/  UIADD3 UR4, UPT, UPT, UR4, -0x20, URZ ;  /* 0xffffffe004047890 */ /* 0x001fcc000fffe0ff */
[----:B------:R-:W-:-:S04]  /*0880*/  ISETP.GT.AND P1, PT, R2, UR4, PT ;  /* 0x0000000402007c0c */ /* 0x000fc8000bf24270 */
[----:B------:R-:W-:-:S13]  /*0890*/  ISETP.LT.U32.OR P1, PT, R15, 0x1e, P1 ;  /* 0x0000001e0f00780c */ /* 0x000fda0000f21470 */
[----:B------:R-:W-:Y:S05]  /*08a0*/  @!P1 BRA `(.L_x_5) ;  /* 0x0000000000749947 */ /* 0x000fea0003800000 */
[----:B------:R-:W0:Y:S08]  /*08b0*/  LDC.64 R22, c[0x0][0x420] ;  /* 0x00010800ff167b82 */ /* 0x000e300000000a00 */
[----:B------:R-:W1:Y:S08]  /*08c0*/  LDC.64 R20, c[0x0][0x428] ;  /* 0x00010a00ff147b82 */ /* 0x000e700000000a00 */
[----:B------:R-:W2:Y:S01]  /*08d0*/  LDC.64 R16, c[0x0][0x3c0] ;  /* 0x0000f000ff107b82 */ /* 0x000ea20000000a00 */
[----:B0-----:R-:W-:-:S07]  /*08e0*/  IMAD.WIDE.U32 R22, R15, 0x4, R22 ;  /* 0x000000040f167825 */ /* 0x001fce00078e0016 */
[----:B------:R-:W0:Y:S01]  /*08f0*/  LDC.64 R18, c[0x0][0x418] ;  /* 0x00010600ff127b82 */ /* 0x000e220000000a00 */
[----:B------:R-:W3:Y:S01]  /*0900*/  LDG.E R23, desc[UR8][R22.64+0x8] ;  /* 0x0000080816177981 */ /* 0x000ee2000c1e1900 */
[----:B-1----:R-:W-:-:S05]  /*0910*/  IMAD.WIDE.U32 R20, R15, 0x4, R20 ;  /* 0x000000040f147825 */ /* 0x002fca00078e0014 */
[----:B------:R-:W4:Y:S01]  /*0920*/  LDG.E R2, desc[UR8][R20.64+0x8] ;  /* 0x0000080814027981 */ /* 0x000f22000c1e1900 */
[----:B--2---:R-:W-:-:S05]  /*0930*/  IMAD.WIDE R16, R25, 0x4, R16 ;  /* 0x0000000419107825 */ /* 0x004fca00078e0210 */
[----:B------:R-:W4:Y:S01]  /*0940*/  LDG.E R3, desc[UR8][R16.64] ;  /* 0x0000000810037981 */ /* 0x000f22000c1e1900 */
[----:B0-----:R-:W-:-:S04]  /*0950*/  IMAD.WIDE.U32 R18, R15, 0x4, R18 ;  /* 0x000000040f127825 */ /* 0x001fc800078e0012 */
        /* <DEDUP_REMOVED lines=13> */
[----:B------:R-:W-:Y:S02]  /*0a30*/  MOV R5, R0 ;  /* 0x0000000000057202 */ /* 0x000fe40000000f00 */
[----:B------:R-:W-:-:S07]  /*0a40*/  MOV R26, 0xa60 ;  /* 0x00000a60001a7802 */ /* 0x000fce0000000f00 */
[----:B------:R-:W-:Y:S05]  /*0a50*/  CALL.REL.NOINC `($__internal_1_$__cuda_sm3x_div_rn_noftz_f32_slowpath) ;  /* 0x0000001400447944 */ /* 0x000fea0003c00000 */
.L_x_7:
[----:B------:R-:W-:Y:S05]  /*0a60*/  BSYNC.RECONVERGENT B3 ;  /* 0x0000000000037941 */ /* 0x000fea0003800200 */
.L_x_6:
[----:B------:R-:W-:-:S07]  /*0a70*/  FADD R0, R2, R5 ;  /* 0x0000000502007221 */ /* 0x000fce0000000000 */
.L_x_5:
[----:B------:R-:W-:Y:S05]  /*0a80*/  BSYNC.RECONVERGENT B2 ;  /* 0x0000000000027941 */ /* 0x000fea0003800200 */
.L_x_4:
[----:B------:R-:W0:Y:S01]  /*0a90*/  LDC.64 R18, c[0x0][0x3c8] ;  /* 0x0000f200ff127b82 */ /* 0x000e220000000a00 */
[----:B------:R-:W1:Y:S07]  /*0aa0*/  LDCU UR4, c[0x0][0x454] ;  /* 0x00008a80ff0477ac */ /* 0x000e6e0008000800 */
[----:B------:R-:W2:Y:S08]  /*0ab0*/  LDC.64 R26, c[0x0][0x3d0] ;  /* 0x0000f400ff1a7b82 */ /* 0x000eb00000000a00 */
[----:B------:R-:W3:Y:S01]  /*0ac0*/  LDC.64 R16, c[0x0][0x390] ;  /* 0x0000e400ff107b82 */ /* 0x000ee20000000a00 */
[----:B0-----:R-:W-:-:S05]  /*0ad0*/  IMAD.WIDE R18, R25, 0x4, R18 ;  /* 0x0000000419127825 */ /* 0x001fca00078e0212 */
[----:B------:R-:W4:Y:S01]  /*0ae0*/  LDG.E R29, desc[UR8][R18.64] ;  /* 0x00000008121d7981 */ /* 0x000f22000c1e1900 */
[----:B--2---:R-:W-:-:S05]  /*0af0*/  IMAD.WIDE R26, R25, 0x4, R26 ;  /* 0x00000004191a7825 */ /* 0x004fca00078e021a */
[----:B------:R0:W2:Y:S01]  /*0b00*/  LDG.E R6, desc[UR8][R26.64] ;  /* 0x000000081a067981 */ /* 0x0000a2000c1e1900 */
[----:B---3--:R-:W-:-:S05]  /*0b10*/  IMAD.WIDE R16, R25, 0x4, R16 ;  /* 0x0000000419107825 */ /* 0x008fca00078e0210 */
[----:B------:R-:W3:Y:S01]  /*0b20*/  LDG.E R5, desc[UR8][R16.64] ;  /* 0x0000000810057981 */ /* 0x000ee2000c1e1900 */
[----:B-1----:R-:W1:Y:S01]  /*0b30*/  F2F.F64.F32 R30, UR4 ;  /* 0x00000004001e7d10 */ /* 0x002e620008201800 */
[----:B------:R-:W-:-:S07]  /*0b40*/  IMAD.MOV.U32 R22, RZ, RZ, 0x1 ;  /* 0x00000001ff167424 */ /* 0x000fce00078e00ff */
[----:B-1----:R-:W1:Y:S02]  /*0b50*/  MUFU.RCP64H R23, R31 ;  /* 0x0000001f00177308 */ /* 0x002e640000001800 */
[----:B-1----:R-:W-:-:S08]  /*0b60*/  DFMA R2, -R30, R22, 1 ;  /* 0x3ff000001e02742b */ /* 0x002fd00000000116 */
[----:B------:R-:W-:-:S08]  /*0b70*/  DFMA R2, R2, R2, R2 ;  /* 0x000000020202722b */ /* 0x000fd00000000002 */
[----:B------:R-:W-:Y:S01]  /*0b80*/  DFMA R2, R22, R2, R22 ;  /* 0x000000021602722b */ /* 0x000fe20000000016 */
[----:B------:R-:W-:Y:S07]  /*0b90*/  F2F.F64.F32 R22, R4 ;  /* 0x0000000400167310 */ /* 0x000fee0000201800 */
[----:B0-----:R-:W-:-:S08]  /*0ba0*/  DFMA R26, -R30, R2, 1 ;  /* 0x3ff000001e1a742b */ /* 0x001fd00000000102 */
[----:B------:R-:W-:Y:S01]  /*0bb0*/  DFMA R26, R2, R26, R2 ;  /* 0x0000001a021a722b */ /* 0x000fe20000000002 */
[----:B------:R-:W-:Y:S01]  /*0bc0*/  BSSY.RECONVERGENT B0, `(.L_x_8) ;  /* 0x0000013000007945 */ /* 0x000fe20003800200 */
[----:B----4-:R-:W-:Y:S08]  /*0bd0*/  F2F.F64.F32 R20, R29 ;  /* 0x0000001d00147310 */ /* 0x010ff00000201800 */
[----:B--2---:R-:W0:Y:S02]  /*0be0*/  F2F.F64.F32 R18, R6 ;  /* 0x0000000600127310 */ /* 0x004e240000201800 */
[----:B0-----:R-:W-:-:S08]  /*0bf0*/  DFMA R18, R18, 2, R20 ;  /* 0x400000001212782b */ /* 0x001fd00000000014 */
[----:B------:R-:W-:-:S08]  /*0c00*/  DMUL R22, R18, R22 ;  /* 0x0000001612167228 */ /* 0x000fd00000000000 */
[----:B------:R-:W-:-:S08]  /*0c10*/  DMUL R20, R22, R26 ;  /* 0x0000001a16147228 */ /* 0x000fd00000000000 */
[----:B------:R-:W-:-:S08]  /*0c20*/  DFMA R2, -R30, R20, R22 ;  /* 0x000000141e02722b */ /* 0x000fd00000000116 */
[----:B------:R-:W-:Y:S01]  /*0c30*/  DFMA R2, R26, R2, R20 ;  /* 0x000000021a02722b */ /* 0x000fe20000000014 */
[----:B------:R-:W-:Y:S01]  /*0c40*/  FSETP.GEU.AND P3, PT, |R23|, 6.5827683646048100446e-37, PT ;  /* 0x036000001700780b */ /* 0x000fe20003f6e200 */
[----:B---3--:R0:W1:Y:S08]  /*0c50*/  F2F.F64.F32 R20, R5 ;  /* 0x0000000500147310 */ /* 0x0080700000201800 */
[----:B------:R-:W-:-:S05]  /*0c60*/  FFMA R24, RZ, R31, R3 ;  /* 0x0000001fff187223 */ /* 0x000fca0000000003 */
[----:B------:R-:W-:-:S13]  /*0c70*/  FSETP.GT.AND P2, PT, |R24|, 1.469367938527859385e-39, PT ;  /* 0x001000001800780b */ /* 0x000fda0003f44200 */
[----:B01----:R-:W-:Y:S05]  /*0c80*/  @P2 BRA P3, `(.L_x_9) ;  /* 0x0000000000182947 */ /* 0x003fea0001800000 */
[----:B------:R-:W-:Y:S01]  /*0c90*/  MOV R38, R22 ;  /* 0x0000001600267202 */ /* 0x000fe20000000f00 */
[----:B------:R-:W-:Y:S01]  /*0ca0*/  IMAD.MOV.U32 R39, RZ, RZ, R23 ;  /* 0x000000ffff277224 */ /* 0x000fe200078e0017 */
[----:B------:R-:W-:-:S07]  /*0cb0*/  MOV R6, 0xcd0 ;  /* 0x00000cd000067802 */ /* 0x000fce0000000f00 */
[----:B------:R-:W-:Y:S05]  /*0cc0*/  CALL.REL.NOINC `($__internal_0_$__cuda_sm20_div_rn_f64_full) ;  /* 0x0000000c003c7944 */ /* 0x000fea0003c00000 */
[----:B------:R-:W-:Y:S01]  /*0cd0*/  MOV R2, R40 ;  /* 0x0000002800027202 */ /* 0x000fe20000000f00 */
[----:B------:R-:W-:-:S07]  /*0ce0*/  IMAD.MOV.U32 R3, RZ, RZ, R41 ;  /* 0x000000ffff037224 */ /* 0x000fce00078e0029 */
.L_x_9:
[----:B------:R-:W-:Y:S05]  /*0cf0*/  BSYNC.RECONVERGENT B0 ;  /* 0x0000000000007941 */ /* 0x000fea0003800200 */
.L_x_8:
[----:B------:R-:W0:Y:S01]  /*0d00*/  LDC R24, c[0x0][0x458] ;  /* 0x00011600ff187b82 */ /* 0x000e220000000800 */
[----:B------:R-:W-:Y:S01]  /*0d10*/  FMUL R5, R29, R0 ;  /* 0x000000001d057220 */ /* 0x000fe20000400000 */
[----:B------:R-:W-:Y:S01]  /*0d20*/  BSSY.RECONVERGENT B2, `(.L_x_10) ;  /* 0x000000e000027945 */ /* 0x000fe20003800200 */
[----:B0-----:R-:W0:Y:S08]  /*0d30*/  MUFU.RCP R6, R24 ;  /* 0x0000001800067308 */ /* 0x001e300000001000 */
[----:B------:R-:W1:Y:S01]  /*0d40*/  FCHK P2, R5, R24 ;  /* 0x0000001805007302 */ /* 0x000e620000040000 */
[----:B0-----:R-:W-:-:S04]  /*0d50*/  FFMA R23, R6, -R24, 1 ;  /* 0x3f80000006177423 */ /* 0x001fc80000000818 */
[----:B------:R-:W-:-:S04]  /*0d60*/  FFMA R6, R6, R23, R6 ;  /* 0x0000001706067223 */ /* 0x000fc80000000006 */
[----:B------:R-:W-:-:S04]  /*0d70*/  FFMA R22, R5, R6, RZ ;  /* 0x0000000605167223 */ /* 0x000fc800000000ff */
[----:B------:R-:W-:-:S04]  /*0d80*/  FFMA R23, R22, -R24, R5 ;  /* 0x8000001816177223 */ /* 0x000fc80000000005 */
[----:B------:R-:W-:Y:S01]  /*0d90*/  FFMA R6, R6, R23, R22 ;  /* 0x0000001706067223 */ /* 0x000fe20000000016 */
[----:B-1----:R-:W-:Y:S06]  /*0da0*/  @!P2 BRA `(.L_x_11) ;  /* 0x000000000014a947 */ /* 0x002fec0003800000 */
[----:B------:R-:W0:Y:S01]  /*0db0*/  LDCU UR4, c[0x0][0x458] ;  /* 0x00008b00ff0477ac */ /* 0x000e220008000800 */
[----:B------:R-:W-:Y:S02]  /*0dc0*/  MOV R26, 0xdf0 ;  /* 0x00000df0001a7802 */ /* 0x000fe40000000f00 */
[----:B0-----:R-:W-:-:S07]  /*0dd0*/  MOV R6, UR4 ;  /* 0x0000000400067c02 */ /* 0x001fce0008000f00 */
[----:B------:R-:W-:Y:S05]  /*0de0*/  CALL.REL.NOINC `($__internal_1_$__cuda_sm3x_div_rn_noftz_f32_slowpath) ;  /* 0x0000001000607944 */ /* 0x000fea0003c00000 */
[----:B------:R-:W-:-:S07]  /*0df0*/  IMAD.MOV.U32 R6, RZ, RZ, R5 ;  /* 0x000000ffff067224 */ /* 0x000fce00078e0005 */
.L_x_11:
[----:B------:R-:W-:Y:S05]  /*0e00*/  BSYNC.RECONVERGENT B2 ;  /* 0x0000000000027941 */ /* 0x000fea0003800200 */
.L_x_10:
[----:B------:R-:W0:Y:S01]  /*0e10*/  LDC.64 R26, c[0x0][0x450] ;  /* 0x00011400ff1a7b82 */ /* 0x000e220000000a00 */
[----:B------:R-:W1:Y:S02]  /*0e20*/  F2F.F64.F32 R30, R6 ;  /* 0x00000006001e7310 */ /* 0x000e640000201800 */
[----:B-1----:R-:W-:-:S05]  /*0e30*/  DADD R30, R30, R2 ;  /* 0x000000001e1e7229 */ /* 0x002fca0000000002 */
[----:B------:R-:W1:Y:S01]  /*0e40*/  LDC.64 R2, c[0x0][0x398] ;  /* 0x0000e600ff027b82 */ /* 0x000e620000000a00 */
[----:B0-----:R-:W0:Y:S02]  /*0e50*/  F2F.F64.F32 R22, R26 ;  /* 0x0000001a00167310 */ /* 0x001e240000201800 */
[----:B0-----:R-:W-:Y:S01]  /*0e60*/  DFMA R30, R30, R22, R20 ;  /* 0x000000161e1e722b */ /* 0x001fe20000000014 */
[----:B-1----:R-:W-:-:S09]  /*0e70*/  IMAD.WIDE R2, R25, 0x4, R2 ;  /* 0x0000000419027825 */ /* 0x002fd200078e0202 */
[----:B------:R-:W0:Y:S02]  /*0e80*/  F2F.F32.F64 R31, R30 ;  /* 0x0000001e001f7310 */ /* 0x000e240000301000 */
[----:B0-----:R0:W-:Y:S04]  /*0e90*/  STG.E desc[UR8][R16.64], R31 ;  /* 0x0000001f10007986 */ /* 0x0011e8000c101908 */
[----:B------:R-:W2:Y:S02]  /*0ea0*/  LDG.E R20, desc[UR8][R2.64] ;  /* 0x0000000802147981 */ /* 0x000ea4000c1e1900 */
[----:B------:R-:W1:Y:S01]  /*0eb0*/  MUFU.RCP R24, R27 ;  /* 0x0000001b00187308 */ /* 0x000e620000001000 */
[----:B------:R-:W-:Y:S01]  /*0ec0*/  FMUL R5, R29, R4 ;  /* 0x000000041d057220 */ /* 0x000fe20000400000 */
[----:B------:R-:W-:Y:S06]  /*0ed0*/  BSSY.RECONVERGENT B2, `(.L_x_12) ;  /* 0x000000e000027945 */ /* 0x000fec0003800200 */
[----:B------:R-:W3:Y:S01]  /*0ee0*/  FCHK P2, R5, R27 ;  /* 0x0000001b05007302 */ /* 0x000ee20000040000 */
[----:B-1----:R-:W-:-:S04]  /*0ef0*/  FFMA R21, R24, -R27, 1 ;  /* 0x3f80000018157423 */ /* 0x002fc8000000081b */
[----:B------:R-:W-:-:S04]  /*0f00*/  FFMA R6, R24, R21, R24 ;  /* 0x0000001518067223 */ /* 0x000fc80000000018 */
[----:B------:R-:W-:-:S04]  /*0f10*/  FFMA R4, R5, R6, RZ ;  /* 0x0000000605047223 */ /* 0x000fc800000000ff */
[----:B------:R-:W-:-:S04]  /*0f20*/  FFMA R29, R4, -R27, R5 ;  /* 0x8000001b041d7223 */ /* 0x000fc80000000005 */
[----:B------:R-:W-:Y:S01]  /*0f30*/  FFMA R6, R6, R29, R4 ;  /* 0x0000001d06067223 */ /* 0x000fe20000000004 */
[----:B--2---:R-:W1:Y:S01]  /*0f40*/  F2F.F64.F32 R20, R20 ;  /* 0x0000001400147310 */ /* 0x004e620000201800 */
[----:B0--3--:R-:W-:Y:S05]  /*0f50*/  @!P2 BRA `(.L_x_13) ;  /* 0x000000000014a947 */ /* 0x009fea0003800000 */
[----:B------:R-:W0:Y:S01]  /*0f60*/  LDCU UR4, c[0x0][0x454] ;  /* 0x00008a80ff0477ac */ /* 0x000e220008000800 */
[----:B------:R-:W-:Y:S02]  /*0f70*/  MOV R26, 0xfa0 ;  /* 0x00000fa0001a7802 */ /* 0x000fe40000000f00 */
[----:B0-----:R-:W-:-:S07]  /*0f80*/  MOV R6, UR4 ;  /* 0x0000000400067c02 */ /* 0x001fce0008000f00 */
[----:B-1----:R-:W-:Y:S05]  /*0f90*/  CALL.REL.NOINC `($__internal_1_$__cuda_sm3x_div_rn_noftz_f32_slowpath) ;  /* 0x0000000c00f47944 */ /* 0x002fea0003c00000 */
[----:B------:R-:W-:-:S07]  /*0fa0*/  IMAD.MOV.U32 R6, RZ, RZ, R5 ;  /* 0x000000ffff067224 */ /* 0x000fce00078e0005 */
.L_x_13:
[----:B------:R-:W-:Y:S05]  /*0fb0*/  BSYNC.RECONVERGENT B2 ;  /* 0x0000000000027941 */ /* 0x000fea0003800200 */
.L_x_12:
[----:B------:R-:W0:Y:S01]  /*0fc0*/  LDCU UR4, c[0x0][0x458] ;  /* 0x00008b00ff0477ac */ /* 0x000e220008000800 */
[----:B------:R-:W-:Y:S01]  /*0fd0*/  MOV R16, 0x1 ;  /* 0x0000000100107802 */ /* 0x000fe20000000f00 */
[----:B------:R-:W2:Y:S01]  /*0fe0*/  F2F.F64.F32 R38, R0 ;  /* 0x0000000000267310 */ /* 0x000ea20000201800 */
[----:B------:R-:W-:Y:S01]  /*0ff0*/  BSSY.RECONVERGENT B0, `(.L_x_14) ;  /* 0x0000015000007945 */ /* 0x000fe20003800200 */
[----:B--2---:R-:W-:-:S06]  /*1000*/  DMUL R38, R18, R38 ;  /* 0x0000002612267228 */ /* 0x004fcc0000000000 */
[----:B0-----:R-:W0:Y:S04]  /*1010*/  F2F.F64.F32 R30, UR4 ;  /* 0x00000004001e7d10 */ /* 0x001e280008201800 */
[----:B------:R-:W-:-:S04]  /*1020*/  FSETP.GEU.AND P3, PT, |R39|, 6.5827683646048100446e-37, PT ;  /* 0x036000002700780b */ /* 0x000fc80003f6e200 */
[----:B0-----:R-:W0:Y:S02]  /*1030*/  MUFU.RCP64H R17, R31 ;  /* 0x0000001f00117308 */ /* 0x001e240000001800 */
[----:B0-----:R-:W-:-:S08]  /*1040*/  DFMA R4, -R30, R16, 1 ;  /* 0x3ff000001e04742b */ /* 0x001fd00000000110 */
[----:B------:R-:W-:-:S08]  /*1050*/  DFMA R4, R4, R4, R4 ;  /* 0x000000040404722b */ /* 0x000fd00000000004 */
[----:B------:R-:W-:-:S08]  /*1060*/  DFMA R4, R16, R4, R16 ;  /* 0x000000041004722b */ /* 0x000fd00000000010 */
[----:B------:R-:W-:-:S08]  /*1070*/  DFMA R16, -R30, R4, 1 ;  /* 0x3ff000001e10742b */ /* 0x000fd00000000104 */
[----:B------:R-:W-:-:S08]  /*1080*/  DFMA R18, R4, R16, R4 ;  /* 0x000000100412722b */ /* 0x000fd00000000004 */
[----:B------:R-:W-:-:S08]  /*1090*/  DMUL R4, R38, R18 ;  /* 0x0000001226047228 */ /* 0x000fd00000000000 */
[----:B------:R-:W-:-:S08]  /*10a0*/  DFMA R16, -R30, R4, R38 ;  /* 0x000000041e10722b */ /* 0x000fd00000000126 */
[----:B------:R-:W-:Y:S02]  /*10b0*/  DFMA R4, R18, R16, R4 ;  /* 0x000000101204722b */ /* 0x000fe40000000004 */
[----:B------:R0:W2:Y:S08]  /*10c0*/  F2F.F64.F32 R16, R6 ;  /* 0x0000000600107310 */ /* 0x0000b00000201800 */
[----:B------:R-:W-:-:S05]  /*10d0*/  FFMA R18, RZ, R31, R5 ;  /* 0x0000001fff127223 */ /* 0x000fca0000000005 */
[----:B------:R-:W-:-:S13]  /*10e0*/  FSETP.GT.AND P2, PT, |R18|, 1.469367938527859385e-39, PT ;  /* 0x001000001200780b */ /* 0x000fda0003f44200 */
[----:B0-2---:R-:W-:Y:S05]  /*10f0*/  @P2 BRA P3, `(.L_x_15) ;  /* 0x0000000000102947 */ /* 0x005fea0001800000 */
[----:B------:R-:W-:-:S07]  /*1100*/  MOV R6, 0x1120 ;  /* 0x0000112000067802 */ /* 0x000fce0000000f00 */
[----:B-1----:R-:W-:Y:S05]  /*1110*/  CALL.REL.NOINC `($__internal_0_$__cuda_sm20_div_rn_f64_full) ;  /* 0x0000000800287944 */ /* 0x002fea0003c00000 */
[----:B------:R-:W-:Y:S01]  /*1120*/  IMAD.MOV.U32 R4, RZ, RZ, R40 ;  /* 0x000000ffff047224 */ /* 0x000fe200078e0028 */
[----:B------:R-:W-:-:S07]  /*1130*/  MOV R5, R41 ;  /* 0x0000002900057202 */ /* 0x000fce0000000f00 */
.L_x_15:
[----:B------:R-:W-:Y:S05]  /*1140*/  BSYNC.RECONVERGENT B0 ;  /* 0x0000000000007941 */ /* 0x000fea0003800200 */
.L_x_14:
[----:B------:R-:W0:Y:S01]  /*1150*/  S2UR UR5, SR_CgaCtaId ;  /* 0x00000000000579c3 */ /* 0x000e220000008800 */
[----:B------:R-:W-:Y:S01]  /*1160*/  UMOV UR4, 0x400 ;  /* 0x0000040000047882 */ /* 0x000fe20000000000 */
[--C-:B------:R-:W-:Y:S01]  /*1170*/  IMAD R13, R13, 0x4, R12.reuse ;  /* 0x000000040d0d7824 */ /* 0x100fe200078e020c */
[----:B------:R-:W-:Y:S01]  /*1180*/  DADD R16, R16, R4 ;  /* 0x0000000010107229 */ /* 0x000fe20000000004 */
[C---:B------:R-:W-:Y:S01]  /*1190*/  IMAD R12, R14.reuse, 0x4, R12 ;  /* 0x000000040e0c7824 */ /* 0x040fe200078e020c */
[----:B------:R-:W-:Y:S01]  /*11a0*/  LDS R4, [R11+0xc] ;  /* 0x00000c000b047984 */ /* 0x000fe20000000800 */
[----:B------:R-:W-:Y:S01]  /*11b0*/  BSSY.RECONVERGENT B2, `(.L_x_16) ;  /* 0x0000032000027945 */ /* 0x000fe20003800200 */
[----:B------:R-:W-:Y:S02]  /*11c0*/  LEA R18, R14, R13, 0x2 ;  /* 0x0000000d0e127211 */ /* 0x000fe400078e10ff */
[----:B------:R-:W2:Y:S02]  /*11d0*/  LDS R5, [R11] ;  /* 0x000000000b057984 */ /* 0x000ea40000000800 */
[----:B-1----:R-:W-:-:S02]  /*11e0*/  DFMA R16, R22, R16, R20 ;  /* 0x000000101610722b */ /* 0x002fc40000000014 */
[----:B------:R-:W-:Y:S04]  /*11f0*/  LDS R6, [R18+0x18] ;  /* 0x0000180012067984 */ /* 0x000fe80000000800 */
[----:B------:R-:W1:Y:S04]  /*1200*/  LDS R0, [R11+0x4] ;  /* 0x000004000b007984 */ /* 0x000e680000000800 */
[----:B------:R-:W3:Y:S01]  /*1210*/  LDS R13, [R12+0x18] ;  /* 0x000018000c0d7984 */ /* 0x000ee20000000800 */
[----:B------:R-:W4:Y:S01]  /*1220*/  F2F.F32.F64 R17, R16 ;  /* 0x0000001000117310 */ /* 0x000f220000301000 */
[----:B0-----:R-:W-:-:S06]  /*1230*/  ULEA UR4, UR5, UR4, 0x18 ;  /* 0x0000000405047291 */ /* 0x001fcc000f8ec0ff */
[----:B------:R-:W-:-:S05]  /*1240*/  LEA R10, R10, UR4, 0x2 ;  /* 0x000000040a0a7c11 */ /* 0x000fca000f8e10ff */
[----:B------:R-:W0:Y:S04]  /*1250*/  LDS R19, [R10+0x8] ;  /* 0x000008000a137984 */ /* 0x000e280000000800 */
[----:B----4-:R4:W-:Y:S01]  /*1260*/  STG.E desc[UR8][R2.64], R17 ;  /* 0x0000001102007986 */ /* 0x0109e2000c101908 */
[----:B--2---:R-:W-:-:S04]  /*1270*/  FADD R4, R4, -R5 ;  /* 0x8000000504047221 */ /* 0x004fc80000000000 */
[----:B------:R-:W-:Y:S01]  /*1280*/  FMUL R5, R4, 0.041666667908430099487 ;  /* 0x3d2aaaab04057820 */ /* 0x000fe20000400000 */
[----:B-1----:R-:W-:Y:S01]  /*1290*/  FADD R0, R9, -R0 ;  /* 0x8000000009007221 */ /* 0x002fe20000000000 */
[----:B---3--:R-:W-:-:S03]  /*12a0*/  FADD R13, -R8, R13 ;  /* 0x0000000d080d7221 */ /* 0x008fc60000000100 */
[----:B------:R-:W-:Y:S01]  /*12b0*/  FFMA R8, R0, 1.125, -R5 ;  /* 0x3f90000000087823 */ /* 0x000fe20000000805 */
[----:B0-----:R-:W-:-:S04]  /*12c0*/  FADD R6, R6, -R19 ;  /* 0x8000001306067221 */ /* 0x001fc80000000000 */
[----:B------:R-:W-:-:S04]  /*12d0*/  FMUL R6, R6, 0.041666667908430099487 ;  /* 0x3d2aaaab06067820 */ /* 0x000fc80000400000 */
[----:B------:R-:W-:Y:S01]  /*12e0*/  FFMA R4, R13, 1.125, -R6 ;  /* 0x3f9000000d047823 */ /* 0x000fe20000000806 */
[----:B----4-:R-:W-:Y:S06]  /*12f0*/  @!P0 BRA `(.L_x_17) ;  /* 0x0000000000748947 */ /* 0x010fec0003800000 */
        /* <DEDUP_REMOVED lines=27> */
.L_x_19:
[----:B------:R-:W-:Y:S05]  /*14b0*/  BSYNC.RECONVERGENT B3 ;  /* 0x0000000000037941 */ /* 0x000fea0003800200 */
.L_x_18:
[----:B------:R-:W-:-:S07]  /*14c0*/  FADD R8, R0, R5 ;  /* 0x0000000500087221 */ /* 0x000fce0000000000 */
.L_x_17:
[----:B------:R-:W-:Y:S05]  /*14d0*/  BSYNC.RECONVERGENT B2 ;  /* 0x0000000000027941 */ /* 0x000fea0003800200 */
.L_x_16:
[----:B------:R-:W-:Y:S04]  /*14e0*/  BSSY.RECONVERGENT B2, `(.L_x_20) ;  /* 0x0000020000027945 */ /* 0x000fe80003800200 */
        /* <DEDUP_REMOVED lines=26> */
[----:B------:R-:W-:Y:S02]  /*1690*/  MOV R6, R13 ;  /* 0x0000000d00067202 */ /* 0x000fe40000000f00 */
[----:B------:R-:W-:-:S07]  /*16a0*/  MOV R26, 0x16c0 ;  /* 0x000016c0001a7802 */ /* 0x000fce0000000f00 */
[----:B------:R-:W-:Y:S05]  /*16b0*/  CALL.REL.NOINC `($__internal_1_$__cuda_sm3x_div_rn_noftz_f32_slowpath) ;  /* 0x00000008002c7944 */ /* 0x000fea0003c00000 */
.L_x_23:
[----:B------:R-:W-:Y:S05]  /*16c0*/  BSYNC.RECONVERGENT B3 ;  /* 0x0000000000037941 */ /* 0x000fea0003800200 */
.L_x_22:
[----:B------:R-:W-:-:S07]  /*16d0*/  FADD R4, R0, R5 ;  /* 0x0000000500047221 */ /* 0x000fce0000000000 */
.L_x_21:
[----:B------:R-:W-:Y:S05]  /*16e0*/  BSYNC.RECONVERGENT B2 ;  /* 0x0000000000027941 */ /* 0x000fea0003800200 */
.L_x_20:
[----:B------:R-:W0:Y:S08]  /*16f0*/  LDC.64 R6, c[0x0][0x3d8] ;  /* 0x0000f600ff067b82 */ /* 0x000e300000000a00 */
[----:B------:R-:W1:Y:S08]  /*1700*/  LDC.64 R10, c[0x0][0x3a0] ;  /* 0x0000e800ff0a7b82 */ /* 0x000e700000000a00 */
[----:B------:R-:W2:Y:S01]  /*1710*/  LDC R13, c[0x0][0x454] ;  /* 0x00011500ff0d7b82 */ /* 0x000ea20000000800 */
[----:B0-----:R-:W-:-:S05]  /*1720*/  IMAD.WIDE R6, R25, 0x4, R6 ;  /* 0x0000000419067825 */ /* 0x001fca00078e0206 */
[----:B------:R0:W5:Y:S01]  /*1730*/  LDG.E R2, desc[UR8][R6.64] ;  /* 0x0000000806027981 */ /* 0x000162000c1e1900 */
[----:B-1----:R-:W-:-:S05]  /*1740*/  IMAD.WIDE R10, R25, 0x4, R10 ;  /* 0x00000004190a7825 */ /* 0x002fca00078e020a */
[----:B------:R0:W5:Y:S01]  /*1750*/  LDG.E R3, desc[UR8][R10.64] ;  /* 0x000000080a037981 */ /* 0x000162000c1e1900 */
[----:B--2---:R-:W1:Y:S08]  /*1760*/  MUFU.RCP R0, R13 ;  /* 0x0000000d00007308 */ /* 0x004e700000001000 */
[----:B------:R-:W2:Y:S01]  /*1770*/  FCHK P0, R8, R13 ;  /* 0x0000000d08007302 */ /* 0x000ea20000000000 */
[----:B-1----:R-:W-:-:S04]  /*1780*/  FFMA R5, R0, -R13, 1 ;  /* 0x3f80000000057423 */ /* 0x002fc8000000080d */
[----:B------:R-:W-:-:S04]  /*1790*/  FFMA R5, R0, R5, R0 ;  /* 0x0000000500057223 */ /* 0x000fc80000000000 */
[----:B------:R-:W-:Y:S01]  /*17a0*/  FFMA R9, R5, R8, RZ ;  /* 0x0000000805097223 */ /* 0x000fe200000000ff */
[----:B------:R-:W-:Y:S03]  /*17b0*/  BSSY.RECONVERGENT B2, `(.L_x_24) ;  /* 0x000000a000027945 */ /* 0x000fe60003800200 */
[----:B------:R-:W-:-:S04]  /*17c0*/  FFMA R0, R9, -R13, R8 ;  /* 0x8000000d09007223 */ /* 0x000fc80000000008 */
[----:B------:R-:W-:Y:S01]  /*17d0*/  FFMA R0, R5, R0, R9 ;  /* 0x0000000005007223 */ /* 0x000fe20000000009 */
[----:B0-2---:R-:W-:Y:S06]  /*17e0*/  @!P0 BRA `(.L_x_25) ;  /* 0x0000000000188947 */ /* 0x005fec0003800000 */
[----:B------:R-:W0:Y:S01]  /*17f0*/  LDCU UR4, c[0x0][0x454] ;  /* 0x00008a80ff0477ac */ /* 0x000e220008000800 */
[----:B------:R-:W-:Y:S01]  /*1800*/  IMAD.MOV.U32 R5, RZ, RZ, R8 ;  /* 0x000000ffff057224 */ /* 0x000fe200078e0008 */
[----:B------:R-:W-:Y:S02]  /*1810*/  MOV R26, 0x1840 ;  /* 0x00001840001a7802 */ /* 0x000fe40000000f00 */
[----:B0-----:R-:W-:-:S07]  /*1820*/  MOV R6, UR4 ;  /* 0x0000000400067c02 */ /* 0x001fce0008000f00 */
[----:B-----5:R-:W-:Y:S05]  /*1830*/  CALL.REL.NOINC `($__internal_1_$__cuda_sm3x_div_rn_noftz_f32_slowpath) ;  /* 0x0000000400cc7944 */ /* 0x020fea0003c00000 */
[----:B------:R-:W-:-:S07]  /*1840*/  IMAD.MOV.U32 R0, RZ, RZ, R5 ;  /* 0x000000ffff007224 */ /* 0x000fce00078e0005 */
.L_x_25:
[----:B------:R-:W-:Y:S05]  /*1850*/  BSYNC.RECONVERGENT B2 ;  /* 0x0000000000027941 */ /* 0x000fea0003800200 */
.L_x_24:
[----:B------:R-:W0:Y:S01]  /*1860*/  LDC R9, c[0x0][0x458] ;  /* 0x00011600ff097b82 */ /* 0x000e220000000800 */
        /* <DEDUP_REMOVED lines=10> */
[----:B------:R-:W-:Y:S02]  /*1910*/  MOV R5, R4 ;  /* 0x0000000400057202 */ /* 0x000fe40000000f00 */
[----:B------:R-:W-:Y:S01]  /*1920*/  MOV R26, 0x1950 ;  /* 0x00001950001a7802 */ /* 0x000fe20000000f00 */
[----:B0-----:R-:W-:-:S07]  /*1930*/  IMAD.U32 R6, RZ, RZ, UR4 ;  /* 0x00000004ff067e24 */ /* 0x001fce000f8e00ff */
[----:B-----5:R-:W-:Y:S05]  /*1940*/  CALL.REL.NOINC `($__internal_1_$__cuda_sm3x_div_rn_noftz_f32_slowpath) ;  /* 0x0000000400887944 */ /* 0x020fea0003c00000 */
.L_x_27:
[----:B------:R-:W-:Y:S05]  /*1950*/  BSYNC.RECONVERGENT B2 ;  /* 0x0000000000027941 */ /* 0x000fea0003800200 */
.L_x_26:
[----:B------:R-:W0:Y:S01]  /*1960*/  LDCU UR4, c[0x0][0x450] ;  /* 0x00008a00ff0477ac */ /* 0x000e220008000800 */
[----:B------:R-:W-:-:S04]  /*1970*/  FADD R5, R5, R0 ;  /* 0x0000000005057221 */ /* 0x000fc80000000000 */
[----:B-----5:R-:W-:-:S04]  /*1980*/  FMUL R2, R2, R5 ;  /* 0x0000000502027220 */ /* 0x020fc80000400000 */
[----:B0-----:R-:W-:-:S05]  /*1990*/  FFMA R3, R2, UR4, R3 ;  /* 0x0000000402037c23 */ /* 0x001fca0008000003 */
[----:B------:R-:W-:Y:S01]  /*19a0*/  STG.E desc[UR8][R10.64], R3 ;  /* 0x000000030a007986 */ /* 0x000fe2000c101908 */
[----:B------:R-:W-:Y:S05]  /*19b0*/  EXIT ;  /* 0x000000000000794d */ /* 0x000fea0003800000 */
        .weak           $__internal_0_$__cuda_sm20_div_rn_f64_full
        .type           $__internal_0_$__cuda_sm20_div_rn_f64_full,@function
        .size           $__internal_0_$__cuda_sm20_div_rn_f64_full,($__internal_1_$__cuda_sm3x_div_rn_noftz_f32_slowpath - $__internal_0_$__cuda_sm20_div_rn_f64_full)
$__internal_0_$__cuda_sm20_div_rn_f64_full:
[----:B------:R-:W-:Y:S01]  /*19c0*/  FSETP.GEU.AND P4, PT, |R39|, 1.469367938527859385e-39, PT ;  /* 0x001000002700780b */ /* 0x000fe20003f8e200 */
[----:B------:R-:W-:Y:S01]  /*19d0*/  BSSY.RECONVERGENT B1, `(.L_x_28) ;  /* 0x0000056000017945 */ /* 0x000fe20003800200 */
[C---:B------:R-:W-:Y:S02]  /*19e0*/  FSETP.GEU.AND P2, PT, |R31|.reuse, 1.469367938527859385e-39, PT ;  /* 0x001000001f00780b */ /* 0x040fe40003f4e200 */
[----:B------:R-:W-:Y:S02]  /*19f0*/  LOP3.LUT R36, R31, 0x800fffff, RZ, 0xc0, !PT ;  /* 0x800fffff1f247812 */ /* 0x000fe400078ec0ff */
[----:B------:R-:W-:Y:S02]  /*1a00*/  LOP3.LUT R5, R39, 0x7ff00000, RZ, 0xc0, !PT ;  /* 0x7ff0000027057812 */ /* 0x000fe400078ec0ff */
[----:B------:R-:W-:Y:S02]  /*1a10*/  LOP3.LUT R37, R36, 0x3ff00000, RZ, 0xfc, !PT ;  /* 0x3ff0000024257812 */ /* 0x000fe400078efcff */
[----:B------:R-:W-:Y:S01]  /*1a20*/  MOV R36, R30 ;  /* 0x0000001e00247202 */ /* 0x000fe20000000f00 */
[----:B------:R-:W-:Y:S01]  /*1a30*/  IMAD.MOV.U32 R28, RZ, RZ, R5 ;  /* 0x000000ffff1c7224 */ /* 0x000fe200078e0005 */
[----:B------:R-:W-:-:S02]  /*1a40*/  LOP3.LUT R35, R31, 0x7ff00000, RZ, 0xc0, !PT ;  /* 0x7ff000001f237812 */ /* 0x000fc400078ec0ff */
[----:B------:R-:W-:Y:S01]  /*1a50*/  @!P4 LOP3.LUT R24, R31, 0x7ff00000, RZ, 0xc0, !PT ;  /* 0x7ff000001f18c812 */ /* 0x000fe200078ec0ff */
[----:B------:R-:W-:Y:S01]  /*1a60*/  @!P2 DMUL R36, R30, 8.98846567431157953865e+307 ;  /* 0x7fe000001e24a828 */ /* 0x000fe20000000000 */
[C---:B------:R-:W-:Y:S02]  /*1a70*/  ISETP.GE.U32.AND P3, PT, R5.reuse, R35, PT ;  /* 0x000000230500720c */ /* 0x040fe40003f66070 */
[----:B------:R-:W-:Y:S01]  /*1a80*/  @!P4 ISETP.GE.U32.AND P5, PT, R5, R24, PT ;  /* 0x000000180500c20c */ /* 0x000fe20003fa6070 */
[----:B------:R-:W-:Y:S01]  /*1a90*/  IMAD.MOV.U32 R24, RZ, RZ, 0x1ca00000 ;  /* 0x1ca00000ff187424 */ /* 0x000fe200078e00ff */
[----:B------:R-:W-:Y:S01]  /*1aa0*/  MOV R32, R38 ;  /* 0x0000002600207202 */ /* 0x000fe20000000f00 */
[----:B------:R-:W0:Y:S01]  /*1ab0*/  MUFU.RCP64H R41, R37 ;  /* 0x0000002500297308 */ /* 0x000e220000001800 */
[----:B------:R-:W-:Y:S02]  /*1ac0*/  MOV R40, 0x1 ;  /* 0x0000000100287802 */ /* 0x000fe40000000f00 */
[----:B------:R-:W-:-:S02]  /*1ad0*/  @!P4 SEL R27, R24, 0x63400000, !P5 ;  /* 0x63400000181bc807 */ /* 0x000fc40006800000 */
[----:B------:R-:W-:Y:S02]  /*1ae0*/  SEL R33, R24, 0x63400000, !P3 ;  /* 0x6340000018217807 */ /* 0x000fe40005800000 */
[--C-:B------:R-:W-:Y:S02]  /*1af0*/  @!P4 LOP3.LUT R26, R27, 0x80000000, R39.reuse, 0xf8, !PT ;  /* 0x800000001b1ac812 */ /* 0x100fe400078ef827 */
[----:B------:R-:W-:Y:S02]  /*1b00*/  LOP3.LUT R33, R33, 0x800fffff, R39, 0xf8, !PT ;  /* 0x800fffff21217812 */ /* 0x000fe400078ef827 */
[----:B------:R-:W-:Y:S01]  /*1b10*/  @!P4 LOP3.LUT R27, R26, 0x100000, RZ, 0xfc, !PT ;  /* 0x001000001a1bc812 */ /* 0x000fe200078efcff */
[----:B------:R-:W-:Y:S01]  /*1b20*/  @!P4 IMAD.MOV.U32 R26, RZ, RZ, RZ ;  /* 0x000000ffff1ac224 */ /* 0x000fe200078e00ff */
[----:B------:R-:W-:-:S05]  /*1b30*/  @!P2 LOP3.LUT R35, R37, 0x7ff00000, RZ, 0xc0, !PT ;  /* 0x7ff000002523a812 */ /* 0x000fca00078ec0ff */
[----:B------:R-:W-:Y:S02]  /*1b40*/  @!P4 DFMA R32, R32, 2, -R26 ;  /* 0x400000002020c82b */ /* 0x000fe4000000081a */
[----:B0-----:R-:W-:-:S08]  /*1b50*/  DFMA R26, R40, -R36, 1 ;  /* 0x3ff00000281a742b */ /* 0x001fd00000000824 */
[----:B------:R-:W-:Y:S01]  /*1b60*/  DFMA R26, R26, R26, R26 ;  /* 0x0000001a1a1a722b */ /* 0x000fe2000000001a */
[----:B------:R-:W-:-:S04]  /*1b70*/  @!P4 LOP3.LUT R28, R33, 0x7ff00000, RZ, 0xc0, !PT ;  /* 0x7ff00000211cc812 */ /* 0x000fc800078ec0ff */
[----:B------:R-:W-:-:S03]  /*1b80*/  IADD3 R34, PT, PT, R28, -0x1, RZ ;  /* 0xffffffff1c227810 */ /* 0x000fc60007ffe0ff */
[----:B------:R-:W-:Y:S01]  /*1b90*/  DFMA R40, R40, R26, R40 ;  /* 0x0000001a2828722b */ /* 0x000fe20000000028 */
[----:B------:R-:W-:Y:S01]  /*1ba0*/  ISETP.GT.U32.AND P2, PT, R34, 0x7feffffe, PT ;  /* 0x7feffffe2200780c */ /* 0x000fe20003f44070 */
[----:B------:R-:W-:-:S05]  /*1bb0*/  VIADD R34, R35, 0xffffffff ;  /* 0xffffffff23227836 */ /* 0x000fca0000000000 */
[----:B------:R-:W-:Y:S01]  /*1bc0*/  ISETP.GT.U32.OR P2, PT, R34, 0x7feffffe, P2 ;  /* 0x7feffffe2200780c */ /* 0x000fe20001744470 */
[----:B------:R-:W-:-:S08]  /*1bd0*/  DFMA R42, R40, -R36, 1 ;  /* 0x3ff00000282a742b */ /* 0x000fd00000000824 */
[----:B------:R-:W-:-:S08]  /*1be0*/  DFMA R42, R40, R42, R40 ;  /* 0x0000002a282a722b */ /* 0x000fd00000000028 */
[----:B------:R-:W-:-:S08]  /*1bf0*/  DMUL R40, R42, R32 ;  /* 0x000000202a287228 */ /* 0x000fd00000000000 */
[----:B------:R-:W-:-:S08]  /*1c00*/  DFMA R26, R40, -R36, R32 ;  /* 0x80000024281a722b */ /* 0x000fd00000000020 */
[----:B------:R-:W-:Y:S01]  /*1c10*/  DFMA R26, R42, R26, R40 ;  /* 0x0000001a2a1a722b */ /* 0x000fe20000000028 */
[----:B------:R-:W-:Y:S10]  /*1c20*/  @P2 BRA `(.L_x_29) ;  /* 0x00000000006c2947 */ /* 0x000ff40003800000 */
[----:B------:R-:W-:-:S04]  /*1c30*/  LOP3.LUT R28, R31, 0x7ff00000, RZ, 0xc0, !PT ;  /* 0x7ff000001f1c7812 */ /* 0x000fc800078ec0ff */
[CC--:B------:R-:W-:Y:S02]  /*1c40*/  VIADDMNMX R34, R5.reuse, -R28.reuse, 0xb9600000, !PT ;  /* 0xb960000005227446 */ /* 0x0c0fe4000780091c */
[----:B------:R-:W-:Y:S02]  /*1c50*/  ISETP.GE.U32.AND P2, PT, R5, R28, PT ;  /* 0x0000001c0500720c */ /* 0x000fe40003f46070 */
[----:B------:R-:W-:Y:S02]  /*1c60*/  VIMNMX R34, PT, PT, R34, 0x46a00000, PT ;  /* 0x46a0000022227848 */ /* 0x000fe40003fe0100 */
[----:B------:R-:W-:-:S04]  /*1c70*/  SEL R5, R24, 0x63400000, !P2 ;  /* 0x6340000018057807 */ /* 0x000fc80005000000 */
[----:B------:R-:W-:Y:S02]  /*1c80*/  IADD3 R5, PT, PT, -R5, R34, RZ ;  /* 0x0000002205057210 */ /* 0x000fe40007ffe1ff */
[----:B------:R-:W-:-:S03]  /*1c90*/  MOV R34, RZ ;  /* 0x000000ff00227202 */ /* 0x000fc60000000f00 */
[----:B------:R-:W-:-:S06]  /*1ca0*/  VIADD R35, R5, 0x7fe00000 ;  /* 0x7fe0000005237836 */ /* 0x000fcc0000000000 */
[----:B------:R-:W-:-:S10]  /*1cb0*/  DMUL R40, R26, R34 ;  /* 0x000000221a287228 */ /* 0x000fd40000000000 */
[----:B------:R-:W-:-:S13]  /*1cc0*/  FSETP.GTU.AND P2, PT, |R41|, 1.469367938527859385e-39, PT ;  /* 0x001000002900780b */ /* 0x000fda0003f4c200 */
[----:B------:R-:W-:Y:S05]  /*1cd0*/  @P2 BRA `(.L_x_30) ;  /* 0x0000000000942947 */ /* 0x000fea0003800000 */
[----:B------:R-:W-:Y:S01]  /*1ce0*/  DFMA R32, R26, -R36, R32 ;  /* 0x800000241a20722b */ /* 0x000fe20000000020 */
[----:B------:R-:W-:-:S09]  /*1cf0*/  IMAD.MOV.U32 R34, RZ, RZ, RZ ;  /* 0x000000ffff227224 */ /* 0x000fd200078e00ff */
[C---:B------:R-:W-:Y:S02]  /*1d00*/  FSETP.NEU.AND P2, PT, R33.reuse, RZ, PT ;  /* 0x000000ff2100720b */ /* 0x040fe40003f4d000 */
[----:B------:R-:W-:-:S04]  /*1d10*/  LOP3.LUT R31, R33, 0x80000000, R31, 0x48, !PT ;  /* 0x80000000211f7812 */ /* 0x000fc800078e481f */
[----:B------:R-:W-:-:S07]  /*1d20*/  LOP3.LUT R35, R31, R35, RZ, 0xfc, !PT ;  /* 0x000000231f237212 */ /* 0x000fce00078efcff */
[----:B------:R-:W-:Y:S05]  /*1d30*/  @!P2 BRA `(.L_x_30) ;  /* 0x00000000007ca947 */ /* 0x000fea0003800000 */
[C---:B------:R-:W-:Y:S01]  /*1d40*/  IADD3 R33, PT, PT, -R5.reuse, RZ, RZ ;  /* 0x000000ff05217210 */ /* 0x040fe20007ffe1ff */
[----:B------:R-:W-:Y:S01]  /*1d50*/  IMAD.MOV.U32 R32, RZ, RZ, RZ ;  /* 0x000000ffff207224 */ /* 0x000fe200078e00ff */
[----:B------:R-:W-:-:S05]  /*1d60*/  IADD3 R5, PT, PT, -R5, -0x43300000, RZ ;  /* 0xbcd0000005057810 */ /* 0x000fca0007ffe1ff */
[----:B------:R-:W-:Y:S02]  /*1d70*/  DFMA R32, R40, -R32, R26 ;  /* 0x800000202820722b */ /* 0x000fe4000000001a */
[----:B------:R-:W-:-:S08]  /*1d80*/  DMUL.RP R26, R26, R34 ;  /* 0x000000221a1a7228 */ /* 0x000fd00000008000 */
[----:B------:R-:W-:Y:S02]  /*1d90*/  FSETP.NEU.AND P2, PT, |R33|, R5, PT ;  /* 0x000000052100720b */ /* 0x000fe40003f4d200 */
[----:B------:R-:W-:Y:S02]  /*1da0*/  LOP3.LUT R31, R27, R31, RZ, 0x3c, !PT ;  /* 0x0000001f1b1f7212 */ /* 0x000fe400078e3cff */
[----:B------:R-:W-:Y:S02]  /*1db0*/  FSEL R40, R26, R40, !P2 ;  /* 0x000000281a287208 */ /* 0x000fe40005000000 */
[----:B------:R-:W-:Y:S01]  /*1dc0*/  FSEL R41, R31, R41, !P2 ;  /* 0x000000291f297208 */ /* 0x000fe20005000000 */
[----:B------:R-:W-:Y:S06]  /*1dd0*/  BRA `(.L_x_30) ;  /* 0x0000000000547947 */ /* 0x000fec0003800000 */
.L_x_29:
[----:B------:R-:W-:-:S14]  /*1de0*/  DSETP.NAN.AND P2, PT, R38, R38, PT ;  /* 0x000000262600722a */ /* 0x000fdc0003f48000 */
[----:B------:R-:W-:Y:S05]  /*1df0*/  @P2 BRA `(.L_x_31) ;  /* 0x0000000000442947 */ /* 0x000fea0003800000 */
[----:B------:R-:W-:-:S14]  /*1e00*/  DSETP.NAN.AND P2, PT, R30, R30, PT ;  /* 0x0000001e1e00722a */ /* 0x000fdc0003f48000 */
[----:B------:R-:W-:Y:S05]  /*1e10*/  @P2 BRA `(.L_x_32) ;  /* 0x0000000000302947 */ /* 0x000fea0003800000 */
[----:B------:R-:W-:Y:S01]  /*1e20*/  ISETP.NE.AND P2, PT, R28, R35, PT ;  /* 0x000000231c00720c */ /* 0x000fe20003f45270 */
[----:B------:R-:W-:Y:S01]  /*1e30*/  IMAD.MOV.U32 R41, RZ, RZ, -0x80000 ;  /* 0xfff80000ff297424 */ /* 0x000fe200078e00ff */
[----:B------:R-:W-:-:S11]  /*1e40*/  MOV R40, 0x0 ;  /* 0x0000000000287802 */ /* 0x000fd60000000f00 */
[----:B------:R-:W-:Y:S05]  /*1e50*/  @!P2 BRA `(.L_x_30) ;  /* 0x000000000034a947 */ /* 0x000fea0003800000 */
[----:B------:R-:W-:Y:S02]  /*1e60*/  ISETP.NE.AND P2, PT, R28, 0x7ff00000, PT ;  /* 0x7ff000001c00780c */ /* 0x000fe40003f45270 */
[----:B------:R-:W-:Y:S02]  /*1e70*/  LOP3.LUT R41, R39, 0x80000000, R31, 0x48, !PT ;  /* 0x8000000027297812 */ /* 0x000fe400078e481f */
[----:B------:R-:W-:-:S13]  /*1e80*/  ISETP.EQ.OR P2, PT, R35, RZ, !P2 ;  /* 0x000000ff2300720c */ /* 0x000fda0005742670 */
[----:B------:R-:W-:Y:S02]  /*1e90*/  @P2 LOP3.LUT R5, R41, 0x7ff00000, RZ, 0xfc, !PT ;  /* 0x7ff0000029052812 */ /* 0x000fe400078efcff */
[----:B------:R-:W-:Y:S01]  /*1ea0*/  @!P2 MOV R40, RZ ;  /* 0x000000ff0028a202 */ /* 0x000fe20000000f00 */
[----:B------:R-:W-:Y:S01]  /*1eb0*/  @P2 IMAD.MOV.U32 R40, RZ, RZ, RZ ;  /* 0x000000ffff282224 */ /* 0x000fe200078e00ff */
[----:B------:R-:W-:Y:S01]  /*1ec0*/  @P2 MOV R41, R5 ;  /* 0x0000000500292202 */ /* 0x000fe20000000f00 */
[----:B------:R-:W-:Y:S06]  /*1ed0*/  BRA `(.L_x_30) ;  /* 0x0000000000147947 */ /* 0x000fec0003800000 */
.L_x_32:
[----:B------:R-:W-:Y:S01]  /*1ee0*/  LOP3.LUT R41, R31, 0x80000, RZ, 0xfc, !PT ;  /* 0x000800001f297812 */ /* 0x000fe200078efcff */
[----:B------:R-:W-:Y:S01]  /*1ef0*/  IMAD.MOV.U32 R40, RZ, RZ, R30 ;  /* 0x000000ffff287224 */ /* 0x000fe200078e001e */
[----:B------:R-:W-:Y:S06]  /*1f00*/  BRA `(.L_x_30) ;  /* 0x0000000000087947 */ /* 0x000fec0003800000 */
.L_x_31:
[----:B------:R-:W-:Y:S02]  /*1f10*/  LOP3.LUT R41, R39, 0x80000, RZ, 0xfc, !PT ;  /* 0x0008000027297812 */ /* 0x000fe400078efcff */
[----:B------:R-:W-:-:S07]  /*1f20*/  MOV R40, R38 ;  /* 0x0000002600287202 */ /* 0x000fce0000000f00 */
.L_x_30:
[----:B------:R-:W-:Y:S05]  /*1f30*/  BSYNC.RECONVERGENT B1 ;  /* 0x0000000000017941 */ /* 0x000fea0003800200 */
.L_x_28:
[----:B------:R-:W-:Y:S02]  /*1f40*/  HFMA2 R27, -RZ, RZ, 0, 0 ;  /* 0x00000000ff1b7431 */ /* 0x000fe400000001ff */
[----:B------:R-:W-:-:S04]  /*1f50*/  IMAD.MOV.U32 R26, RZ, RZ, R6 ;  /* 0x000000ffff1a7224 */ /* 0x000fc800078e0006 */
[----:B------:R-:W-:Y:S05]  /*1f60*/  RET.REL.NODEC R26 `(_Z16update_stress_shPfS_S_S_S_S_S_S_S_S_S_S_S_S_S_S_S_S_S_S_S_S_S_S_S_iifff) ;  /* 0xffffffe01a247950 */ /* 0x000fea0003c3ffff */
        .weak           $__internal_1_$__cuda_sm3x_div_rn_noftz_f32_slowpath
        .type           $__internal_1_$__cuda_sm3x_div_rn_noftz_f32_slowpath,@function
        .size           $__internal_1_$__cuda_sm3x_div_rn_noftz_f32_slowpath,(.L_x_46 - $__internal_1_$__cuda_sm3x_div_rn_noftz_f32_slowpath)
$__internal_1_$__cuda_sm3x_div_rn_noftz_f32_slowpath:
[----:B------:R-:W-:Y:S01]  /*1f70*/  SHF.R.U32.HI R24, RZ, 0x17, R6 ;  /* 0x00000017ff187819 */ /* 0x000fe20000011606 */
[----:B------:R-:W-:Y:S01]  /*1f80*/  BSSY.RECONVERGENT B0, `(.L_x_33) ;  /* 0x0000062000007945 */ /* 0x000fe20003800200 */
[----:B------:R-:W-:Y:S02]  /*1f90*/  SHF.R.U32.HI R28, RZ, 0x17, R5 ;  /* 0x00000017ff1c7819 */ /* 0x000fe40000011605 */
[----:B------:R-:W-:Y:S02]  /*1fa0*/  LOP3.LUT R24, R24, 0xff, RZ, 0xc0, !PT ;  /* 0x000000ff18187812 */ /* 0x000fe400078ec0ff */
[----:B------:R-:W-:Y:S02]  /*1fb0*/  LOP3.LUT R28, R28, 0xff, RZ, 0xc0, !PT ;  /* 0x000000ff1c1c7812 */ /* 0x000fe400078ec0ff */
[----:B------:R-:W-:-:S03]  /*1fc0*/  IADD3 R30, PT, PT, R24, -0x1, RZ ;  /* 0xffffffff181e7810 */ /* 0x000fc60007ffe0ff */
[----:B------:R-:W-:Y:S01]  /*1fd0*/  VIADD R31, R28, 0xffffffff ;  /* 0xffffffff1c1f7836 */ /* 0x000fe20000000000 */
[----:B------:R-:W-:-:S04]  /*1fe0*/  ISETP.GT.U32.AND P2, PT, R30, 0xfd, PT ;  /* 0x000000fd1e00780c */ /* 0x000fc80003f44070 */
[----:B------:R-:W-:-:S13]  /*1ff0*/  ISETP.GT.U32.OR P2, PT, R31, 0xfd, P2 ;  /* 0x000000fd1f00780c */ /* 0x000fda0001744470 */
[----:B------:R-:W-:Y:S01]  /*2000*/  @!P2 MOV R27, RZ ;  /* 0x000000ff001ba202 */ /* 0x000fe20000000f00 */
[----:B------:R-:W-:Y:S06]  /*2010*/  @!P2 BRA `(.L_x_34) ;  /* 0x00000000005ca947 */ /* 0x000fec0003800000 */
[----:B------:R-:W-:Y:S02]  /*2020*/  FSETP.GTU.FTZ.AND P2, PT, |R5|, +INF , PT ;  /* 0x7f8000000500780b */ /* 0x000fe40003f5c200 */
[----:B------:R-:W-:-:S04]  /*2030*/  FSETP.GTU.FTZ.AND P3, PT, |R6|, +INF , PT ;  /* 0x7f8000000600780b */ /* 0x000fc80003f7c200 */
[----:B------:R-:W-:-:S13]  /*2040*/  PLOP3.LUT P2, PT, P2, P3, PT, 0xf8, 0x8f ;  /* 0x00000000008f781c */ /* 0x000fda0001747f70 */
[----:B------:R-:W-:Y:S05]  /*2050*/  @P2 BRA `(.L_x_35) ;  /* 0x00000004004c2947 */ /* 0x000fea0003800000 */
[----:B------:R-:W-:-:S13]  /*2060*/  LOP3.LUT P2, RZ, R6, 0x7fffffff, R5, 0xc8, !PT ;  /* 0x7fffffff06ff7812 */ /* 0x000fda000784c805 */
[----:B------:R-:W-:Y:S05]  /*2070*/  @!P2 BRA `(.L_x_36) ;  /* 0x00000004003ca947 */ /* 0x000fea0003800000 */
[C---:B------:R-:W-:Y:S02]  /*2080*/  FSETP.NEU.FTZ.AND P3, PT, |R5|.reuse, +INF , PT ;  /* 0x7f8000000500780b */ /* 0x040fe40003f7d200 */
[----:B------:R-:W-:Y:S02]  /*2090*/  FSETP.NEU.FTZ.AND P4, PT, |R6|, +INF , PT ;  /* 0x7f8000000600780b */ /* 0x000fe40003f9d200 */
[----:B------:R-:W-:-:S11]  /*20a0*/  FSETP.NEU.FTZ.AND P2, PT, |R5|, +INF , PT ;  /* 0x7f8000000500780b */ /* 0x000fd60003f5d200 */
[----:B------:R-:W-:Y:S05]  /*20b0*/  @!P4 BRA !P3, `(.L_x_36) ;  /* 0x00000004002cc947 */ /* 0x000fea0005800000 */
[----:B------:R-:W-:-:S04]  /*20c0*/  LOP3.LUT P3, RZ, R5, 0x7fffffff, RZ, 0xc0, !PT ;  /* 0x7fffffff05ff7812 */ /* 0x000fc8000786c0ff */
[----:B------:R-:W-:-:S13]  /*20d0*/  PLOP3.LUT P3, PT, P4, P3, PT, 0x2f, 0xf2 ;  /* 0x0000000000f2781c */ /* 0x000fda0002766577 */
[----:B------:R-:W-:Y:S05]  /*20e0*/  @P3 BRA `(.L_x_37) ;  /* 0x0000000400183947 */ /* 0x000fea0003800000 */
[----:B------:R-:W-:-:S04]  /*20f0*/  LOP3.LUT P3, RZ, R6, 0x7fffffff, RZ, 0xc0, !PT ;  /* 0x7fffffff06ff7812 */ /* 0x000fc8000786c0ff */
[----:B------:R-:W-:-:S13]  /*2100*/  PLOP3.LUT P2, PT, P2, P3, PT, 0x2f, 0xf2 ;  /* 0x0000000000f2781c */ /* 0x000fda0001746577 */
[----:B------:R-:W-:Y:S05]  /*2110*/  @P2 BRA `(.L_x_38) ;  /* 0x0000000400002947 */ /* 0x000fea0003800000 */
[----:B------:R-:W-:Y:S02]  /*2120*/  ISETP.GE.AND P2, PT, R31, RZ, PT ;  /* 0x000000ff1f00720c */ /* 0x000fe40003f46270 */
[----:B------:R-:W-:-:S11]  /*2130*/  ISETP.GE.AND P3, PT, R30, RZ, PT ;  /* 0x000000ff1e00720c */ /* 0x000fd60003f66270 */
[----:B------:R-:W-:Y:S01]  /*2140*/  @P2 MOV R27, RZ ;  /* 0x000000ff001b2202 */ /* 0x000fe20000000f00 */
[----:B------:R-:W-:Y:S02]  /*2150*/  @!P2 IMAD.MOV.U32 R27, RZ, RZ, -0x40 ;  /* 0xffffffc0ff1ba424 */ /* 0x000fe400078e00ff */
[----:B------:R-:W-:Y:S01]  /*2160*/  @!P2 FFMA R5, R5, 1.84467440737095516160e+19, RZ ;  /* 0x5f8000000505a823 */ /* 0x000fe200000000ff */
[----:B------:R-:W-:Y:S02]  /*2170*/  @!P3 FFMA R6, R6, 1.84467440737095516160e+19, RZ ;  /* 0x5f8000000606b823 */ /* 0x000fe400000000ff */
[----:B------:R-:W-:-:S07]  /*2180*/  @!P3 IADD3 R27, PT, PT, R27, 0x40, RZ ;  /* 0x000000401b1bb810 */ /* 0x000fce0007ffe0ff */
.L_x_34:
[----:B------:R-:W-:Y:S01]  /*2190*/  LEA R33, R24, 0xc0800000, 0x17 ;  /* 0xc080000018217811 */ /* 0x000fe200078eb8ff */
[----:B------:R-:W-:Y:S01]  /*21a0*/  VIADD R28, R28, 0xffffff81 ;  /* 0xffffff811c1c7836 */ /* 0x000fe20000000000 */
[----:B------:R-:W-:Y:S02]  /*21b0*/  BSSY.RECONVERGENT B1, `(.L_x_39) ;  /* 0x0000035000017945 */ /* 0x000fe40003800200 */
[----:B------:R-:W-:Y:S01]  /*21c0*/  IADD3 R33, PT, PT, -R33, R6, RZ ;  /* 0x0000000621217210 */ /* 0x000fe20007ffe1ff */
[C---:B------:R-:W-:Y:S01]  /*21d0*/  IMAD R5, R28.reuse, -0x800000, R5 ;  /* 0xff8000001c057824 */ /* 0x040fe200078e0205 */
[----:B------:R-:W-:Y:S02]  /*21e0*/  IADD3 R28, PT, PT, R28, 0x7f, -R24 ;  /* 0x0000007f1c1c7810 */ /* 0x000fe40007ffe818 */
[----:B------:R-:W0:Y:S01]  /*21f0*/  MUFU.RCP R31, R33 ;  /* 0x00000021001f7308 */ /* 0x000e220000001000 */
[----:B------:R-:W-:Y:S01]  /*2200*/  FADD.FTZ R6, -R33, -RZ ;  /* 0x800000ff21067221 */ /* 0x000fe20000010100 */
[----:B------:R-:W-:-:S03]  /*2210*/  IADD3 R28, PT, PT, R28, R27, RZ ;  /* 0x0000001b1c1c7210 */ /* 0x000fc60007ffe0ff */
[----:B0-----:R-:W-:-:S04]  /*2220*/  FFMA R30, R31, R6, 1 ;  /* 0x3f8000001f1e7423 */ /* 0x001fc80000000006 */
[----:B------:R-:W-:-:S04]  /*2230*/  FFMA R30, R31, R30, R31 ;  /* 0x0000001e1f1e7223 */ /* 0x000fc8000000001f */
[----:B------:R-:W-:-:S04]  /*2240*/  FFMA R31, R5, R30, RZ ;  /* 0x0000001e051f7223 */ /* 0x000fc800000000ff */
[----:B------:R-:W-:-:S04]  /*2250*/  FFMA R32, R6, R31, R5 ;  /* 0x0000001f06207223 */ /* 0x000fc80000000005 */
[----:B------:R-:W-:-:S04]  /*2260*/  FFMA R31, R30, R32, R31 ;  /* 0x000000201e1f7223 */ /* 0x000fc8000000001f */
[----:B------:R-:W-:-:S04]  /*2270*/  FFMA R6, R6, R31, R5 ;  /* 0x0000001f06067223 */ /* 0x000fc80000000005 */
[----:B------:R-:W-:-:S05]  /*2280*/  FFMA R5, R30, R6, R31 ;  /* 0x000000061e057223 */ /* 0x000fca000000001f */
[----:B------:R-:W-:-:S04]  /*2290*/  SHF.R.U32.HI R24, RZ, 0x17, R5 ;  /* 0x00000017ff187819 */ /* 0x000fc80000011605 */
[----:B------:R-:W-:-:S04]  /*22a0*/  LOP3.LUT R27, R24, 0xff, RZ, 0xc0, !PT ;  /* 0x000000ff181b7812 */ /* 0x000fc800078ec0ff */
[----:B------:R-:W-:-:S05]  /*22b0*/  IADD3 R24, PT, PT, R27, R28, RZ ;  /* 0x0000001c1b187210 */ /* 0x000fca0007ffe0ff */
[----:B------:R-:W-:-:S05]  /*22c0*/  VIADD R27, R24, 0xffffffff ;  /* 0xffffffff181b7836 */ /* 0x000fca0000000000 */
[----:B------:R-:W-:-:S13]  /*22d0*/  ISETP.GE.U32.AND P2, PT, R27, 0xfe, PT ;  /* 0x000000fe1b00780c */ /* 0x000fda0003f46070 */
[----:B------:R-:W-:Y:S05]  /*22e0*/  @!P2 BRA `(.L_x_40) ;  /* 0x000000000080a947 */ /* 0x000fea0003800000 */
[----:B------:R-:W-:-:S13]  /*22f0*/  ISETP.GT.AND P2, PT, R24, 0xfe, PT ;  /* 0x000000fe1800780c */ /* 0x000fda0003f44270 */
[----:B------:R-:W-:Y:S05]  /*2300*/  @P2 BRA `(.L_x_41) ;  /* 0x00000000006c2947 */ /* 0x000fea0003800000 */
[----:B------:R-:W-:-:S13]  /*2310*/  ISETP.GE.AND P2, PT, R24, 0x1, PT ;  /* 0x000000011800780c */ /* 0x000fda0003f46270 */
[----:B------:R-:W-:Y:S05]  /*2320*/  @P2 BRA `(.L_x_42) ;  /* 0x0000000000742947 */ /* 0x000fea0003800000 */
[----:B------:R-:W-:Y:S02]  /*2330*/  ISETP.GE.AND P2, PT, R24, -0x18, PT ;  /* 0xffffffe81800780c */ /* 0x000fe40003f46270 */
[----:B------:R-:W-:-:S11]  /*2340*/  LOP3.LUT R5, R5, 0x80000000, RZ, 0xc0, !PT ;  /* 0x8000000005057812 */ /* 0x000fd600078ec0ff */
[----:B------:R-:W-:Y:S05]  /*2350*/  @!P2 BRA `(.L_x_42) ;  /* 0x000000000068a947 */ /* 0x000fea0003800000 */
[CCC-:B------:R-:W-:Y:S01]  /*2360*/  FFMA.RZ R27, R30.reuse, R6.reuse, R31.reuse ;  /* 0x000000061e1b7223 */ /* 0x1c0fe2000000c01f */
[CCC-:B------:R-:W-:Y:S01]  /*2370*/  FFMA.RP R28, R30.reuse, R6.reuse, R31.reuse ;  /* 0x000000061e1c7223 */ /* 0x1c0fe2000000801f */
[----:B------:R-:W-:Y:S01]  /*2380*/  FFMA.RM R31, R30, R6, R31 ;  /* 0x000000061e1f7223 */ /* 0x000fe2000000401f */
[C---:B------:R-:W-:Y:S02]  /*2390*/  IADD3 R6, PT, PT, R24.reuse, 0x20, RZ ;  /* 0x0000002018067810 */ /* 0x040fe40007ffe0ff */
[----:B------:R-:W-:Y:S02]  /*23a0*/  LOP3.LUT R27, R27, 0x7fffff, RZ, 0xc0, !PT ;  /* 0x007fffff1b1b7812 */ /* 0x000fe400078ec0ff */
[C---:B------:R-:W-:Y:S02]  /*23b0*/  ISETP.NE.AND P4, PT, R24.reuse, RZ, PT ;  /* 0x000000ff1800720c */ /* 0x040fe40003f85270 */
[----:B------:R-:W-:Y:S02]  /*23c0*/  LOP3.LUT R27, R27, 0x800000, RZ, 0xfc, !PT ;  /* 0x008000001b1b7812 */ /* 0x000fe400078efcff */
[----:B------:R-:W-:-:S02]  /*23d0*/  ISETP.NE.AND P3, PT, R24, RZ, PT ;  /* 0x000000ff1800720c */ /* 0x000fc40003f65270 */
[----:B------:R-:W-:Y:S02]  /*23e0*/  IADD3 R24, PT, PT, -R24, RZ, RZ ;  /* 0x000000ff18187210 */ /* 0x000fe40007ffe1ff */
[----:B------:R-:W-:Y:S02]  /*23f0*/  SHF.L.U32 R6, R27, R6, RZ ;  /* 0x000000061b067219 */ /* 0x000fe400000006ff */
[----:B------:R-:W-:Y:S02]  /*2400*/  FSETP.NEU.FTZ.AND P2, PT, R28, R31, PT ;  /* 0x0000001f1c00720b */ /* 0x000fe40003f5d000 */
[----:B------:R-:W-:Y:S02]  /*2410*/  SEL R24, R24, RZ, P4 ;  /* 0x000000ff18187207 */ /* 0x000fe40002000000 */
[----:B------:R-:W-:Y:S02]  /*2420*/  ISETP.NE.AND P3, PT, R6, RZ, P3 ;  /* 0x000000ff0600720c */ /* 0x000fe40001f65270 */
[----:B------:R-:W-:-:S02]  /*2430*/  SHF.R.U32.HI R27, RZ, R24, R27 ;  /* 0x00000018ff1b7219 */ /* 0x000fc4000001161b */
[----:B------:R-:W-:Y:S02]  /*2440*/  PLOP3.LUT P2, PT, P2, P3, PT, 0xf8, 0x8f ;  /* 0x00000000008f781c */ /* 0x000fe40001747f70 */
[----:B------:R-:W-:Y:S02]  /*2450*/  SHF.R.U32.HI R24, RZ, 0x1, R27 ;  /* 0x00000001ff187819 */ /* 0x000fe4000001161b */
[----:B------:R-:W-:-:S04]  /*2460*/  SEL R31, RZ, 0x1, !P2 ;  /* 0x00000001ff1f7807 */ /* 0x000fc80005000000 */
[----:B------:R-:W-:-:S04]  /*2470*/  LOP3.LUT R6, R31, 0x1, R24, 0xf8, !PT ;  /* 0x000000011f067812 */ /* 0x000fc800078ef818 */
[----:B------:R-:W-:-:S05]  /*2480*/  LOP3.LUT R27, R6, R27, RZ, 0xc0, !PT ;  /* 0x0000001b061b7212 */ /* 0x000fca00078ec0ff */
[----:B------:R-:W-:-:S05]  /*2490*/  IMAD.IADD R24, R24, 0x1, R27 ;  /* 0x0000000118187824 */ /* 0x000fca00078e021b */
[----:B------:R-:W-:Y:S01]  /*24a0*/  LOP3.LUT R5, R24, R5, RZ, 0xfc, !PT ;  /* 0x0000000518057212 */ /* 0x000fe200078efcff */
[----:B------:R-:W-:Y:S06]  /*24b0*/  BRA `(.L_x_42) ;  /* 0x0000000000107947 */ /* 0x000fec0003800000 */
.L_x_41:
[----:B------:R-:W-:-:S04]  /*24c0*/  LOP3.LUT R5, R5, 0x80000000, RZ, 0xc0, !PT ;  /* 0x8000000005057812 */ /* 0x000fc800078ec0ff */
[----:B------:R-:W-:Y:S01]  /*24d0*/  LOP3.LUT R5, R5, 0x7f800000, RZ, 0xfc, !PT ;  /* 0x7f80000005057812 */ /* 0x000fe200078efcff */
[----:B------:R-:W-:Y:S06]  /*24e0*/  BRA `(.L_x_42) ;  /* 0x0000000000047947 */ /* 0x000fec0003800000 */
.L_x_40:
[----:B------:R-:W-:-:S07]  /*24f0*/  LEA R5, R28, R5, 0x17 ;  /* 0x000000051c057211 */ /* 0x000fce00078eb8ff */
.L_x_42:
[----:B------:R-:W-:Y:S05]  /*2500*/  BSYNC.RECONVERGENT B1 ;  /* 0x0000000000017941 */ /* 0x000fea0003800200 */
.L_x_39:
[----:B------:R-:W-:Y:S05]  /*2510*/  BRA `(.L_x_43) ;  /* 0x0000000000207947 */ /* 0x000fea0003800000 */
.L_x_38:
[----:B------:R-:W-:-:S04]  /*2520*/  LOP3.LUT R5, R6, 0x80000000, R5, 0x48, !PT ;  /* 0x8000000006057812 */ /* 0x000fc800078e4805 */
[----:B------:R-:W-:Y:S01]  /*2530*/  LOP3.LUT R5, R5, 0x7f800000, RZ, 0xfc, !PT ;  /* 0x7f80000005057812 */ /* 0x000fe200078efcff */
[----:B------:R-:W-:Y:S06]  /*2540*/  BRA `(.L_x_43) ;  /* 0x0000000000147947 */ /* 0x000fec0003800000 */
.L_x_37:
[----:B------:R-:W-:Y:S01]  /*2550*/  LOP3.LUT R5, R6, 0x80000000, R5, 0x48, !PT ;  /* 0x8000000006057812 */ /* 0x000fe200078e4805 */
[----:B------:R-:W-:Y:S06]  /*2560*/  BRA `(.L_x_43) ;  /* 0x00000000000c7947 */ /* 0x000fec0003800000 */
.L_x_36:
[----:B------:R-:W0:Y:S01]  /*2570*/  MUFU.RSQ R5, -QNAN ;  /* 0xffc0000000057908 */ /* 0x000e220000001400 */
[----:B------:R-:W-:Y:S05]  /*2580*/  BRA `(.L_x_43) ;  /* 0x0000000000047947 */ /* 0x000fea0003800000 */
.L_x_35:
[----:B------:R-:W-:-:S07]  /*2590*/  FADD.FTZ R5, R5, R6 ;  /* 0x0000000605057221 */ /* 0x000fce0000010000 */
.L_x_43:
[----:B------:R-:W-:Y:S05]  /*25a0*/  BSYNC.RECONVERGENT B0 ;  /* 0x0000000000007941 */ /* 0x000fea0003800200 */
.L_x_33:
[----:B------:R-:W-:-:S04]  /*25b0*/  HFMA2 R27, -RZ, RZ, 0, 0 ;  /* 0x00000000ff1b7431 */ /* 0x000fc800000001ff */
[----:B0-----:R-:W-:Y:S05]  /*25c0*/  RET.REL.NODEC R26 `(_Z16update_stress_shPfS_S_S_S_S_S_S_S_S_S_S_S_S_S_S_S_S_S_S_S_S_S_S_S_iifff) ;  /* 0xffffffd81a8c7950 */ /* 0x001fea0003c3ffff */
.L_x_44:
[----:B------:R-:W-:-:S00]  /*25d0*/  BRA `(.L_x_44) ;  /* 0xfffffffc00fc7947 */ /* 0x000fc0000383ffff */
[----:B------:R-:W-:-:S00]  /*25e0*/  NOP ;  /* 0x0000000000007918 */ /* 0x000fc00000000000 */
        /* <DEDUP_REMOVED lines=9> */
.L_x_46:


//--------------------- .nv.shared._Z16update_stress_shPfS_S_S_S_S_S_S_S_S_S_S_S_S_S_S_S_S_S_S_S_S_S_S_S_iifff --------------------------
	.section	.nv.shared._Z16update_stress_shPfS_S_S_S_S_S_S_S_S_S_S_S_S_S_S_S_S_S_S_S_S_S_S_S_iifff,"aw",@nobits
	.sectionflags	@""
	.align	4
.nv.shared._Z16update_stress_shPfS_S_S_S_S_S_S_S_S_S_S_S_S_S_S_S_S_S_S_S_S_S_S_S_iifff:
	.zero		6784


//--------------------- .nv.shared.reserved.0     --------------------------
	.section	.nv.shared.reserved.0,"aw",@nobits
	.weak		__nv_reservedSMEM_offset_0_alias
	.size		__nv_reservedSMEM_offset_0_alias, 0, 64
	.other		__nv_reservedSMEM_offset_0_alias,@"STO_CUDA_RESERVED_SHARED STV_DEFAULT"
__nv_reservedSMEM_offset_0_alias:
	.zero		0
	.zero		64


//--------------------- .nv.constant0._Z16update_stress_shPfS_S_S_S_S_S_S_S_S_S_S_S_S_S_S_S_S_S_S_S_S_S_S_S_iifff --------------------------
	.section	.nv.constant0._Z16update_stress_shPfS_S_S_S_S_S_S_S_S_S_S_S_S_S_S_S_S_S_S_S_S_S_S_S_iifff,"a",@progbits
	.sectionflags	@""
	.align	4
.nv.constant0._Z16update_stress_shPfS_S_S_S_S_S_S_S_S_S_S_S_S_S_S_S_S_S_S_S_S_S_S_S_iifff:
	.zero		1116


//--------------------- SYMBOLS --------------------------

	.type		.nv.reservedSmem.offset0,@object
	.size		.nv.reservedSmem.offset0,0x4
	.type		.nv.reservedSmem.cap,@object
	.size		.nv.reservedSmem.cap,0x4
